// auto-generated by cutlass_sweep.epilogue — config: {"arch": "sm_100", "cluster_m": 2, "cluster_n": 1, "dtype": "e4m3", "fusion": "lincomb", "tile_k": 64, "tile_m": 256, "tile_n": 128}
#include "cutlass/cutlass.h"
#include "cutlass/gemm/collective/collective_builder.hpp"
#include "cutlass/gemm/device/gemm_universal_adapter.h"
#include "cutlass/gemm/kernel/gemm_universal.hpp"
#include "cutlass/epilogue/collective/collective_builder.hpp"
#include "cutlass/epilogue/fusion/operations.hpp"
#include "cutlass/epilogue/thread/activation.h"

using Elem = cutlass::float_e4m3_t;
using Acc  = float;
using TileShape    = cute::Shape<cute::_256, cute::_128, cute::_64>;
using ClusterShape = cute::Shape<cute::_2, cute::_1, cute::_1>;
using FusionOp     = cutlass::epilogue::fusion::LinearCombination<Elem, Acc>;

using CollectiveEpilogue = typename cutlass::epilogue::collective::CollectiveBuilder<
    cutlass::arch::Sm100, cutlass::arch::OpClassTensorOp,
    TileShape, ClusterShape,
    cutlass::epilogue::collective::EpilogueTileAuto,
    Acc, Acc,
    Elem, cutlass::layout::RowMajor, 128 / cutlass::sizeof_bits<Elem>::value,
    Elem, cutlass::layout::RowMajor, 128 / cutlass::sizeof_bits<Elem>::value,
    cutlass::epilogue::collective::EpilogueScheduleAuto,
    FusionOp
  >::CollectiveOp;

using CollectiveMainloop = typename cutlass::gemm::collective::CollectiveBuilder<
    cutlass::arch::Sm100, cutlass::arch::OpClassTensorOp,
    Elem, cutlass::layout::RowMajor, 128 / cutlass::sizeof_bits<Elem>::value,
    Elem, cutlass::layout::ColumnMajor, 128 / cutlass::sizeof_bits<Elem>::value,
    Acc,
    TileShape, ClusterShape,
    cutlass::gemm::collective::StageCountAutoCarveout<
        static_cast<int>(sizeof(typename CollectiveEpilogue::SharedStorage))>,
    cutlass::gemm::collective::KernelScheduleAuto
  >::CollectiveOp;

using GemmKernel = cutlass::gemm::kernel::GemmUniversal<
    cute::Shape<int,int,int,int>, CollectiveMainloop, CollectiveEpilogue>;
using Gemm = cutlass::gemm::device::GemmUniversalAdapter<GemmKernel>;

auto* _anchor = &cutlass::device_kernel<GemmKernel>;


// ===== COMPILED SASS (sm_100a) =====

	.target	sm_100a

	.elftype	@"ET_EXEC"


//--------------------- .note.nv.tkinfo           --------------------------
	.section	.note.nv.tkinfo,"",@"SHT_NOTE"
	.sectionflags	@"SHF_NOTE_NV_TKINFO"
	.tkinfo
        /*0018*/ 	.word	0x00000002
        /*0030*/ 	.string	""
        /*0030*/ 	.string	"ptxas"
        /*0030*/ 	.string	"Cuda compilation tools, release 13.0, V13.0.88"
        /*0030*/ 	.string	"Build cuda_13.0.r13.0/compiler.36424714_0"
        /*0030*/ 	.string	"-arch sm_100a -m 64 "



//--------------------- .note.nv.cuinfo           --------------------------
	.section	.note.nv.cuinfo,"",@"SHT_NOTE"
	.sectionflags	@"SHF_NOTE_NV_CUINFO"
        /*0018*/ 	.short	0x0002
        /*001a*/ 	.short	0x0064
        /*001c*/ 	.short	0x0082
	.zero		2


//--------------------- .nv.info                  --------------------------
	.section	.nv.info,"",@"SHT_CUDA_INFO"
	.align	4


	//----- nvinfo : EIATTR_REGCOUNT
	.align		4
        /*0000*/ 	.byte	0x04, 0x2f
        /*0002*/ 	.short	(.L_19 - .L_18)
	.align		4
.L_18:
        /*0004*/ 	.word	index@(_ZN7cutlass13device_kernelINS_4gemm6kernel13GemmUniversalIN4cute5tupleIJiiiiEEENS1_10collective13CollectiveMmaINS1_35MainloopSm100TmaUmmaWarpSpecializedILi16ELi2ELi4ENS5_IJNS4_1CILi2EEENSA_ILi1EEESC_EEEEENS5_IJNSA_ILi256EEENSA_ILi128EEENSA_ILi64EEEEEENS_12float_e4m3_tENS5_IJlSC_lEEESJ_SK_NS4_8TiledMMAINS4_8MMA_AtomIJNS4_10MMA_TraitsINS4_25SM100_MMA_F8F6F4_2x1SM_SSEJSJ_SJ_fSF_SG_NS4_17integral_constantINS4_4UMMA5MajorELSR_0EEESS_NSP_INSQ_7ScaleInELST_0EEESU_EEEEEENS4_6LayoutINS5_IJSC_SC_SC_EEENS5_IJNSA_ILi0EEESZ_SZ_EEEEENS5_IJNS4_10UnderscoreES12_S12_EEEEENS4_18SM100_TMA_2SM_LOADENS4_14ComposedLayoutINS4_7SwizzleILi2ELi4ELi3EEENS4_18smem_ptr_flag_bitsILi8EEENSX_INS5_IJNSA_ILi8EEESH_EEENS5_IJSH_SC_EEEEEEEvNS4_8identityES15_S1F_vS1G_EENS_8epilogue10collective18CollectiveEpilogueINS1I_23Sm100TmaWarpSpecializedILi2ELi2ELi64ELb0ELb0EEEJNS5_IJSG_SG_SH_EEENS5_IJNSX_ISG_SC_EENSX_ISH_SC_EEEEESJ_SK_SJ_SK_NS1I_6fusion15FusionCallbacksIS1M_NS1R_17LinearCombinationISJ_fSJ_fLNS_15FloatRoundStyleE2EEES1N_S1Q_JEEENS4_5SM1004TMEM4LOAD26SM100_TMEM_LOAD_32dp32b64xENS4_13SM90_TMA_LOADES1F_NS4_39AutoVectorizingCopyWithAssumedAlignmentILi128EEENS4_14SM90_TMA_STOREES1F_S23_S23_EEEvvEEEEvNT_6ParamsE)
        /*0008*/ 	.word	0x000000de


	//----- nvinfo : EIATTR_FRAME_SIZE
	.align		4
.L_19:
        /*000c*/ 	.byte	0x04, 0x11
        /*000e*/ 	.short	(.L_21 - .L_20)
	.align		4
.L_20:
        /*0010*/ 	.word	index@($__internal_2_$__cuda_sm10x_tcgen05_guardrail_trap_unallocated_columns_being_dealloced)
        /*0014*/ 	.word	0x00000000


	//----- nvinfo : EIATTR_FRAME_SIZE
	.align		4
.L_21:
        /*0018*/ 	.byte	0x04, 0x11
        /*001a*/ 	.short	(.L_23 - .L_22)
	.align		4
.L_22:
        /*001c*/ 	.word	index@($__internal_1_$__cuda_sm10x_tcgen05_guardrail_trap_phase_invalid_during_alloc)
        /*0020*/ 	.word	0x00000000


	//----- nvinfo : EIATTR_FRAME_SIZE
	.align		4
.L_23:
        /*0024*/ 	.byte	0x04, 0x11
        /*0026*/ 	.short	(.L_25 - .L_24)
	.align		4
.L_24:
        /*0028*/ 	.word	index@($__internal_0_$__cuda_sm10x_tcgen05_guardrail_trap_col_being_dealloced_not_returned_by_alloc)
        /*002c*/ 	.word	0x00000000


	//----- nvinfo : EIATTR_FRAME_SIZE
	.align		4
.L_25:
        /*0030*/ 	.byte	0x04, 0x11
        /*0032*/ 	.short	(.L_27 - .L_26)
	.align		4
.L_26:
        /*0034*/ 	.word	index@(_ZN7cutlass13device_kernelINS_4gemm6kernel13GemmUniversalIN4cute5tupleIJiiiiEEENS1_10collective13CollectiveMmaINS1_35MainloopSm100TmaUmmaWarpSpecializedILi16ELi2ELi4ENS5_IJNS4_1CILi2EEENSA_ILi1EEESC_EEEEENS5_IJNSA_ILi256EEENSA_ILi128EEENSA_ILi64EEEEEENS_12float_e4m3_tENS5_IJlSC_lEEESJ_SK_NS4_8TiledMMAINS4_8MMA_AtomIJNS4_10MMA_TraitsINS4_25SM100_MMA_F8F6F4_2x1SM_SSEJSJ_SJ_fSF_SG_NS4_17integral_constantINS4_4UMMA5MajorELSR_0EEESS_NSP_INSQ_7ScaleInELST_0EEESU_EEEEEENS4_6LayoutINS5_IJSC_SC_SC_EEENS5_IJNSA_ILi0EEESZ_SZ_EEEEENS5_IJNS4_10UnderscoreES12_S12_EEEEENS4_18SM100_TMA_2SM_LOADENS4_14ComposedLayoutINS4_7SwizzleILi2ELi4ELi3EEENS4_18smem_ptr_flag_bitsILi8EEENSX_INS5_IJNSA_ILi8EEESH_EEENS5_IJSH_SC_EEEEEEEvNS4_8identityES15_S1F_vS1G_EENS_8epilogue10collective18CollectiveEpilogueINS1I_23Sm100TmaWarpSpecializedILi2ELi2ELi64ELb0ELb0EEEJNS5_IJSG_SG_SH_EEENS5_IJNSX_ISG_SC_EENSX_ISH_SC_EEEEESJ_SK_SJ_SK_NS1I_6fusion15FusionCallbacksIS1M_NS1R_17LinearCombinationISJ_fSJ_fLNS_15FloatRoundStyleE2EEES1N_S1Q_JEEENS4_5SM1004TMEM4LOAD26SM100_TMEM_LOAD_32dp32b64xENS4_13SM90_TMA_LOADES1F_NS4_39AutoVectorizingCopyWithAssumedAlignmentILi128EEENS4_14SM90_TMA_STOREES1F_S23_S23_EEEvvEEEEvNT_6ParamsE)
        /*0038*/ 	.word	0x00000000


	//----- nvinfo : EIATTR_MIN_STACK_SIZE
	.align		4
.L_27:
        /*003c*/ 	.byte	0x04, 0x12
        /*003e*/ 	.short	(.L_29 - .L_28)
	.align		4
.L_28:
        /*0040*/ 	.word	index@(_ZN7cutlass13device_kernelINS_4gemm6kernel13GemmUniversalIN4cute5tupleIJiiiiEEENS1_10collective13CollectiveMmaINS1_35MainloopSm100TmaUmmaWarpSpecializedILi16ELi2ELi4ENS5_IJNS4_1CILi2EEENSA_ILi1EEESC_EEEEENS5_IJNSA_ILi256EEENSA_ILi128EEENSA_ILi64EEEEEENS_12float_e4m3_tENS5_IJlSC_lEEESJ_SK_NS4_8TiledMMAINS4_8MMA_AtomIJNS4_10MMA_TraitsINS4_25SM100_MMA_F8F6F4_2x1SM_SSEJSJ_SJ_fSF_SG_NS4_17integral_constantINS4_4UMMA5MajorELSR_0EEESS_NSP_INSQ_7ScaleInELST_0EEESU_EEEEEENS4_6LayoutINS5_IJSC_SC_SC_EEENS5_IJNSA_ILi0EEESZ_SZ_EEEEENS5_IJNS4_10UnderscoreES12_S12_EEEEENS4_18SM100_TMA_2SM_LOADENS4_14ComposedLayoutINS4_7SwizzleILi2ELi4ELi3EEENS4_18smem_ptr_flag_bitsILi8EEENSX_INS5_IJNSA_ILi8EEESH_EEENS5_IJSH_SC_EEEEEEEvNS4_8identityES15_S1F_vS1G_EENS_8epilogue10collective18CollectiveEpilogueINS1I_23Sm100TmaWarpSpecializedILi2ELi2ELi64ELb0ELb0EEEJNS5_IJSG_SG_SH_EEENS5_IJNSX_ISG_SC_EENSX_ISH_SC_EEEEESJ_SK_SJ_SK_NS1I_6fusion15FusionCallbacksIS1M_NS1R_17LinearCombinationISJ_fSJ_fLNS_15FloatRoundStyleE2EEES1N_S1Q_JEEENS4_5SM1004TMEM4LOAD26SM100_TMEM_LOAD_32dp32b64xENS4_13SM90_TMA_LOADES1F_NS4_39AutoVectorizingCopyWithAssumedAlignmentILi128EEENS4_14SM90_TMA_STOREES1F_S23_S23_EEEvvEEEEvNT_6ParamsE)
        /*0044*/ 	.word	0x00000000
.L_29:


//--------------------- .nv.compat                --------------------------
	.section	.nv.compat,"",@"SHT_CUDA_COMPAT_INFO"
	.align	4
        /*0000*/ 	.byte	0x02, 0x09, 0x01, 0x00, 0x02, 0x02, 0x02, 0x00, 0x02, 0x05, 0x05, 0x00, 0x03, 0x07, 0x01, 0x01
        /*0010*/ 	.byte	0x02, 0x03, 0x01, 0x00, 0x02, 0x06, 0x01, 0x00, 0x04, 0x0b, 0x08, 0x00, 0x09, 0x00, 0x00, 0x00
        /*0020*/ 	.byte	0x00, 0x00, 0x00, 0x00


//--------------------- .nv.info._ZN7cutlass13device_kernelINS_4gemm6kernel13GemmUniversalIN4cute5tupleIJiiiiEEENS1_10collective13CollectiveMmaINS1_35MainloopSm100TmaUmmaWarpSpecializedILi16ELi2ELi4ENS5_IJNS4_1CILi2EEENSA_ILi1EEESC_EEEEENS5_IJNSA_ILi256EEENSA_ILi128EEENSA_ILi64EEEEEENS_12float_e4m3_tENS5_IJlSC_lEEESJ_SK_NS4_8TiledMMAINS4_8MMA_AtomIJNS4_10MMA_TraitsINS4_25SM100_MMA_F8F6F4_2x1SM_SSEJSJ_SJ_fSF_SG_NS4_17integral_constantINS4_4UMMA5MajorELSR_0EEESS_NSP_INSQ_7ScaleInELST_0EEESU_EEEEEENS4_6LayoutINS5_IJSC_SC_SC_EEENS5_IJNSA_ILi0EEESZ_SZ_EEEEENS5_IJNS4_10UnderscoreES12_S12_EEEEENS4_18SM100_TMA_2SM_LOADENS4_14ComposedLayoutINS4_7SwizzleILi2ELi4ELi3EEENS4_18smem_ptr_flag_bitsILi8EEENSX_INS5_IJNSA_ILi8EEESH_EEENS5_IJSH_SC_EEEEEEEvNS4_8identityES15_S1F_vS1G_EENS_8epilogue10collective18CollectiveEpilogueINS1I_23Sm100TmaWarpSpecializedILi2ELi2ELi64ELb0ELb0EEEJNS5_IJSG_SG_SH_EEENS5_IJNSX_ISG_SC_EENSX_ISH_SC_EEEEESJ_SK_SJ_SK_NS1I_6fusion15FusionCallbacksIS1M_NS1R_17LinearCombinationISJ_fSJ_fLNS_15FloatRoundStyleE2EEES1N_S1Q_JEEENS4_5SM1004TMEM4LOAD26SM100_TMEM_LOAD_32dp32b64xENS4_13SM90_TMA_LOADES1F_NS4_39AutoVectorizingCopyWithAssumedAlignmentILi128EEENS4_14SM90_TMA_STOREES1F_S23_S23_EEEvvEEEEvNT_6ParamsE --------------------------
	.section	.nv.info._ZN7cutlass13device_kernelINS_4gemm6kernel13GemmUniversalIN4cute5tupleIJiiiiEEENS1_10collective13CollectiveMmaINS1_35MainloopSm100TmaUmmaWarpSpecializedILi16ELi2ELi4ENS5_IJNS4_1CILi2EEENSA_ILi1EEESC_EEEEENS5_IJNSA_ILi256EEENSA_ILi128EEENSA_ILi64EEEEEENS_12float_e4m3_tENS5_IJlSC_lEEESJ_SK_NS4_8TiledMMAINS4_8MMA_AtomIJNS4_10MMA_TraitsINS4_25SM100_MMA_F8F6F4_2x1SM_SSEJSJ_SJ_fSF_SG_NS4_17integral_constantINS4_4UMMA5MajorELSR_0EEESS_NSP_INSQ_7ScaleInELST_0EEESU_EEEEEENS4_6LayoutINS5_IJSC_SC_SC_EEENS5_IJNSA_ILi0EEESZ_SZ_EEEEENS5_IJNS4_10UnderscoreES12_S12_EEEEENS4_18SM100_TMA_2SM_LOADENS4_14ComposedLayoutINS4_7SwizzleILi2ELi4ELi3EEENS4_18smem_ptr_flag_bitsILi8EEENSX_INS5_IJNSA_ILi8EEESH_EEENS5_IJSH_SC_EEEEEEEvNS4_8identityES15_S1F_vS1G_EENS_8epilogue10collective18CollectiveEpilogueINS1I_23Sm100TmaWarpSpecializedILi2ELi2ELi64ELb0ELb0EEEJNS5_IJSG_SG_SH_EEENS5_IJNSX_ISG_SC_EENSX_ISH_SC_EEEEESJ_SK_SJ_SK_NS1I_6fusion15FusionCallbacksIS1M_NS1R_17LinearCombinationISJ_fSJ_fLNS_15FloatRoundStyleE2EEES1N_S1Q_JEEENS4_5SM1004TMEM4LOAD26SM100_TMEM_LOAD_32dp32b64xENS4_13SM90_TMA_LOADES1F_NS4_39AutoVectorizingCopyWithAssumedAlignmentILi128EEENS4_14SM90_TMA_STOREES1F_S23_S23_EEEvvEEEEvNT_6ParamsE,"",@"SHT_CUDA_INFO"
	.sectionflags	@""
	.align	4


	//----- nvinfo : EIATTR_CUDA_API_VERSION
	.align		4
        /*0000*/ 	.byte	0x04, 0x37
        /*0002*/ 	.short	(.L_31 - .L_30)
.L_30:
        /*0004*/ 	.word	0x00000082


	//----- nvinfo : EIATTR_KPARAM_INFO
	.align		4
.L_31:
        /*0008*/ 	.byte	0x04, 0x17
        /*000a*/ 	.short	(.L_33 - .L_32)
.L_32:
        /*000c*/ 	.word	0x00000000
        /*0010*/ 	.short	0x0000
        /*0012*/ 	.short	0x0000
        /*0014*/ 	.byte	0x00, 0xf0, 0x01, 0x20


	//----- nvinfo : EIATTR_AT_ENTRY_FRAGMENTS
	.align		4
.L_33:
        /*0018*/ 	.byte	0x04, 0x4f
        /*001a*/ 	.short	(.L_35 - .L_34)


	//   ....[0]....
.L_34:
        /*001c*/ 	.word	0x00000007


	//----- nvinfo : EIATTR_RESERVED_SMEM_USED
	.align		4
.L_35:
        /*0020*/ 	.byte	0x01, 0x41
	.zero		2


	//----- nvinfo : EIATTR_SPARSE_MMA_MASK
	.align		4
        /*0024*/ 	.byte	0x03, 0x50
        /*0026*/ 	.short	0x0000


	//----- nvinfo : EIATTR_TCGEN05_2CTA_USED
	.align		4
        /*0028*/ 	.byte	0x01, 0x52
	.zero		2


	//----- nvinfo : EIATTR_MAXREG_COUNT
	.align		4
        /*002c*/ 	.byte	0x03, 0x1b
        /*002e*/ 	.short	0x00ff


	//----- nvinfo : EIATTR_NUM_BARRIERS
	.align		4
        /*0030*/ 	.byte	0x02, 0x4c
        /*0032*/ 	.byte	0x07
	.zero		1


	//----- nvinfo : EIATTR_EXTERNS
	.align		4
        /*0034*/ 	.byte	0x04, 0x0f
        /*0036*/ 	.short	(.L_37 - .L_36)


	//   ....[0]....
	.align		4
.L_36:
        /*0038*/ 	.word	index@(__assertfail)


	//----- nvinfo : EIATTR_MERCURY_ISA_VERSION
	.align		4
.L_37:
        /*003c*/ 	.byte	0x03, 0x5f
        /*003e*/ 	.short	0x0101


	//----- nvinfo : EIATTR_INT_WARP_WIDE_INSTR_OFFSETS
	.align		4
        /*0040*/ 	.byte	0x04, 0x31
        /*0042*/ 	.short	(.L_39 - .L_38)


	//   ....[0]....
.L_38:
        /*0044*/ 	.word	0x00000e80


	//   ....[1]....
        /*0048*/ 	.word	0x00000f20


	//   ....[2]....
        /*004c*/ 	.word	0x00002280


	//   ....[3]....
        /*0050*/ 	.word	0x00004740


	//   ....[4]....
        /*0054*/ 	.word	0x00004760


	//   ....[5]....
        /*0058*/ 	.word	0x00004790


	//   ....[6]....
        /*005c*/ 	.word	0x000050c0


	//   ....[7]....
        /*0060*/ 	.word	0x00005130


	//   ....[8]....
        /*0064*/ 	.word	0x00005310


	//   ....[9]....
        /*0068*/ 	.word	0x00005470


	//----- nvinfo : EIATTR_COOP_GROUP_MASK_REGIDS
	.align		4
.L_39:
        /*006c*/ 	.byte	0x04, 0x29
        /*006e*/ 	.short	(.L_41 - .L_40)


	//   ....[0]....
.L_40:
        /*0070*/ 	.word	0xffffffff


	//   ....[1]....
        /*0074*/ 	.word	0xffffffff


	//   ....[2]....
        /*0078*/ 	.word	0xffffffff


	//   ....[3]....
        /*007c*/ 	.word	0xffffffff


	//   ....[4]....
        /*0080*/ 	.word	0xffffffff


	//   ....[5]....
        /*0084*/ 	.word	0xffffffff


	//   ....[6]....
        /*0088*/ 	.word	0xffffffff


	//   ....[7]....
        /*008c*/ 	.word	0xffffffff


	//   ....[8]....
        /*0090*/ 	.word	0xffffffff


	//   ....[9]....
        /*0094*/ 	.word	0xffffffff


	//   ....[10]....
        /*0098*/ 	.word	0xffffffff


	//   ....[11]....
        /*009c*/ 	.word	0xffffffff


	//   ....[12]....
        /*00a0*/ 	.word	0xffffffff


	//   ....[13]....
        /*00a4*/ 	.word	0xffffffff


	//----- nvinfo : EIATTR_COOP_GROUP_INSTR_OFFSETS
	.align		4
.L_41:
        /*00a8*/ 	.byte	0x04, 0x28
        /*00aa*/ 	.short	(.L_43 - .L_42)


	//   ....[0]....
.L_42:
        /*00ac*/ 	.word	0x000000c0


	//   ....[1]....
        /*00b0*/ 	.word	0x00000500


	//   ....[2]....
        /*00b4*/ 	.word	0x00000830


	//   ....[3]....
        /*00b8*/ 	.word	0x00000980


	//   ....[4]....
        /*00bc*/ 	.word	0x00000a70


	//   ....[5]....
        /*00c0*/ 	.word	0x00000bd0


	//   ....[6]....
        /*00c4*/ 	.word	0x00000d60


	//   ....[7]....
        /*00c8*/ 	.word	0x00000fa0


	//   ....[8]....
        /*00cc*/ 	.word	0x00002160


	//   ....[9]....
        /*00d0*/ 	.word	0x00003600


	//   ....[10]....
        /*00d4*/ 	.word	0x00003ad0


	//   ....[11]....
        /*00d8*/ 	.word	0x00003b00


	//   ....[12]....
        /*00dc*/ 	.word	0x00004640


	//   ....[13]....
        /*00e0*/ 	.word	0x00004850


	//----- nvinfo : EIATTR_VRC_CTA_INIT_COUNT
	.align		4
.L_43:
        /*00e4*/ 	.byte	0x02, 0x4a
        /*00e6*/ 	.byte	0x80
	.zero		1


	//----- nvinfo : EIATTR_SYSCALL_OFFSETS
	.align		4
        /*00e8*/ 	.byte	0x04, 0x46
        /*00ea*/ 	.short	(.L_45 - .L_44)


	//   ....[0]....
.L_44:
        /*00ec*/ 	.word	0x00005ea0


	//   ....[1]....
        /*00f0*/ 	.word	0x00005fe0


	//   ....[2]....
        /*00f4*/ 	.word	0x00006840


	//   ....[3]....
        /*00f8*/ 	.word	0x00007e50


	//----- nvinfo : EIATTR_MBARRIER_INSTR_OFFSETS
	.align		4
.L_45:
        /*00fc*/ 	.byte	0x04, 0x39
        /*00fe*/ 	.short	(.L_47 - .L_46)


	//   ....[0]....
.L_46:
        /*0100*/ 	.word	0x00000610
        /*0104*/ 	.word	0x000000ff
        /*0108*/ 	.word	0x00000000
        /*010c*/ 	.short	0x0100
        /*010e*/ 	.byte	0x08
	.zero		1


	//   ....[1]....
        /*0110*/ 	.word	0x00000620
        /*0114*/ 	.word	0x000000ff
        /*0118*/ 	.word	0x00000080
        /*011c*/ 	.short	0x0100
        /*011e*/ 	.byte	0x08
	.zero		1


	//   ....[2]....
        /*0120*/ 	.word	0x00000630
        /*0124*/ 	.word	0x000000ff
        /*0128*/ 	.word	0x00000008
        /*012c*/ 	.short	0x0100
        /*012e*/ 	.byte	0x08
	.zero		1


	//   ....[3]....
        /*0130*/ 	.word	0x00000640
        /*0134*/ 	.word	0x000000ff
        /*0138*/ 	.word	0x00000088
        /*013c*/ 	.short	0x0100
        /*013e*/ 	.byte	0x08
	.zero		1


	//   ....[4]....
        /*0140*/ 	.word	0x00000650
        /*0144*/ 	.word	0x000000ff
        /*0148*/ 	.word	0x00000010
        /*014c*/ 	.short	0x0100
        /*014e*/ 	.byte	0x08
	.zero		1


	//   ....[5]....
        /*0150*/ 	.word	0x00000660
        /*0154*/ 	.word	0x000000ff
        /*0158*/ 	.word	0x00000090
        /*015c*/ 	.short	0x0100
        /*015e*/ 	.byte	0x08
	.zero		1


	//   ....[6]....
        /*0160*/ 	.word	0x00000670
        /*0164*/ 	.word	0x000000ff
        /*0168*/ 	.word	0x00000018
        /*016c*/ 	.short	0x0100
        /*016e*/ 	.byte	0x08
	.zero		1


	//   ....[7]....
        /*0170*/ 	.word	0x00000680
        /*0174*/ 	.word	0x000000ff
        /*0178*/ 	.word	0x00000098
        /*017c*/ 	.short	0x0100
        /*017e*/ 	.byte	0x08
	.zero		1


	//   ....[8]....
        /*0180*/ 	.word	0x00000690
        /*0184*/ 	.word	0x000000ff
        /*0188*/ 	.word	0x00000020
        /*018c*/ 	.short	0x0100
        /*018e*/ 	.byte	0x08
	.zero		1


	//   ....[9]....
        /*0190*/ 	.word	0x000006a0
        /*0194*/ 	.word	0x000000ff
        /*0198*/ 	.word	0x000000a0
        /*019c*/ 	.short	0x0100
        /*019e*/ 	.byte	0x08
	.zero		1


	//   ....[10]....
        /*01a0*/ 	.word	0x000006b0
        /*01a4*/ 	.word	0x000000ff
        /*01a8*/ 	.word	0x00000028
        /*01ac*/ 	.short	0x0100
        /*01ae*/ 	.byte	0x08
	.zero		1


	//   ....[11]....
        /*01b0*/ 	.word	0x000006c0
        /*01b4*/ 	.word	0x000000ff
        /*01b8*/ 	.word	0x000000a8
        /*01bc*/ 	.short	0x0100
        /*01be*/ 	.byte	0x08
	.zero		1


	//   ....[12]....
        /*01c0*/ 	.word	0x000006d0
        /*01c4*/ 	.word	0x000000ff
        /*01c8*/ 	.word	0x00000030
        /*01cc*/ 	.short	0x0100
        /*01ce*/ 	.byte	0x08
	.zero		1


	//   ....[13]....
        /*01d0*/ 	.word	0x000006e0
        /*01d4*/ 	.word	0x000000ff
        /*01d8*/ 	.word	0x000000b0
        /*01dc*/ 	.short	0x0100
        /*01de*/ 	.byte	0x08
	.zero		1


	//   ....[14]....
        /*01e0*/ 	.word	0x000006f0
        /*01e4*/ 	.word	0x000000ff
        /*01e8*/ 	.word	0x00000038
        /*01ec*/ 	.short	0x0100
        /*01ee*/ 	.byte	0x08
	.zero		1


	//   ....[15]....
        /*01f0*/ 	.word	0x00000700
        /*01f4*/ 	.word	0x000000ff
        /*01f8*/ 	.word	0x000000b8
        /*01fc*/ 	.short	0x0100
        /*01fe*/ 	.byte	0x08
	.zero		1


	//   ....[16]....
        /*0200*/ 	.word	0x00000710
        /*0204*/ 	.word	0x000000ff
        /*0208*/ 	.word	0x00000040
        /*020c*/ 	.short	0x0100
        /*020e*/ 	.byte	0x08
	.zero		1


	//   ....[17]....
        /*0210*/ 	.word	0x00000720
        /*0214*/ 	.word	0x000000ff
        /*0218*/ 	.word	0x000000c0
        /*021c*/ 	.short	0x0100
        /*021e*/ 	.byte	0x08
	.zero		1


	//   ....[18]....
        /*0220*/ 	.word	0x00000730
        /*0224*/ 	.word	0x000000ff
        /*0228*/ 	.word	0x00000048
        /*022c*/ 	.short	0x0100
        /*022e*/ 	.byte	0x08
	.zero		1


	//   ....[19]....
        /*0230*/ 	.word	0x00000740
        /*0234*/ 	.word	0x000000ff
        /*0238*/ 	.word	0x000000c8
        /*023c*/ 	.short	0x0100
        /*023e*/ 	.byte	0x08
	.zero		1


	//   ....[20]....
        /*0240*/ 	.word	0x00000750
        /*0244*/ 	.word	0x000000ff
        /*0248*/ 	.word	0x00000050
        /*024c*/ 	.short	0x0100
        /*024e*/ 	.byte	0x08
	.zero		1


	//   ....[21]....
        /*0250*/ 	.word	0x00000760
        /*0254*/ 	.word	0x000000ff
        /*0258*/ 	.word	0x000000d0
        /*025c*/ 	.short	0x0100
        /*025e*/ 	.byte	0x08
	.zero		1


	//   ....[22]....
        /*0260*/ 	.word	0x00000770
        /*0264*/ 	.word	0x000000ff
        /*0268*/ 	.word	0x00000058
        /*026c*/ 	.short	0x0100
        /*026e*/ 	.byte	0x08
	.zero		1


	//   ....[23]....
        /*0270*/ 	.word	0x00000780
        /*0274*/ 	.word	0x000000ff
        /*0278*/ 	.word	0x000000d8
        /*027c*/ 	.short	0x0100
        /*027e*/ 	.byte	0x08
	.zero		1


	//   ....[24]....
        /*0280*/ 	.word	0x00000790
        /*0284*/ 	.word	0x000000ff
        /*0288*/ 	.word	0x00000060
        /*028c*/ 	.short	0x0100
        /*028e*/ 	.byte	0x08
	.zero		1


	//   ....[25]....
        /*0290*/ 	.word	0x000007a0
        /*0294*/ 	.word	0x000000ff
        /*0298*/ 	.word	0x000000e0
        /*029c*/ 	.short	0x0100
        /*029e*/ 	.byte	0x08
	.zero		1


	//   ....[26]....
        /*02a0*/ 	.word	0x000007b0
        /*02a4*/ 	.word	0x000000ff
        /*02a8*/ 	.word	0x00000068
        /*02ac*/ 	.short	0x0100
        /*02ae*/ 	.byte	0x08
	.zero		1


	//   ....[27]....
        /*02b0*/ 	.word	0x000007c0
        /*02b4*/ 	.word	0x000000ff
        /*02b8*/ 	.word	0x000000e8
        /*02bc*/ 	.short	0x0100
        /*02be*/ 	.byte	0x08
	.zero		1


	//   ....[28]....
        /*02c0*/ 	.word	0x000007d0
        /*02c4*/ 	.word	0x000000ff
        /*02c8*/ 	.word	0x00000070
        /*02cc*/ 	.short	0x0100
        /*02ce*/ 	.byte	0x08
	.zero		1


	//   ....[29]....
        /*02d0*/ 	.word	0x000007e0
        /*02d4*/ 	.word	0x000000ff
        /*02d8*/ 	.word	0x000000f0
        /*02dc*/ 	.short	0x0100
        /*02de*/ 	.byte	0x08
	.zero		1


	//   ....[30]....
        /*02e0*/ 	.word	0x000007f0
        /*02e4*/ 	.word	0x000000ff
        /*02e8*/ 	.word	0x00000078
        /*02ec*/ 	.short	0x0100
        /*02ee*/ 	.byte	0x08
	.zero		1


	//   ....[31]....
        /*02f0*/ 	.word	0x00000800
        /*02f4*/ 	.word	0x000000ff
        /*02f8*/ 	.word	0x000000f8
        /*02fc*/ 	.short	0x0100
        /*02fe*/ 	.byte	0x08
	.zero		1


	//   ....[32]....
        /*0300*/ 	.word	0x00000930
        /*0304*/ 	.word	0x000000ff
        /*0308*/ 	.word	0x00000100
        /*030c*/ 	.short	0x0100
        /*030e*/ 	.byte	0x09
	.zero		1


	//   ....[33]....
        /*0310*/ 	.word	0x00000940
        /*0314*/ 	.word	0x000000ff
        /*0318*/ 	.word	0x00000110
        /*031c*/ 	.short	0x0100
        /*031e*/ 	.byte	0x09
	.zero		1


	//   ....[34]....
        /*0320*/ 	.word	0x00000950
        /*0324*/ 	.word	0x000000ff
        /*0328*/ 	.word	0x00000108
        /*032c*/ 	.short	0x0100
        /*032e*/ 	.byte	0x09
	.zero		1


	//   ....[35]....
        /*0330*/ 	.word	0x00000960
        /*0334*/ 	.word	0x000000ff
        /*0338*/ 	.word	0x00000118
        /*033c*/ 	.short	0x0100
        /*033e*/ 	.byte	0x09
	.zero		1


	//   ....[36]....
        /*0340*/ 	.word	0x00000a40
        /*0344*/ 	.word	0x000000ff
        /*0348*/ 	.word	0x00000120
        /*034c*/ 	.short	0x0100
        /*034e*/ 	.byte	0x08
	.zero		1


	//   ....[37]....
        /*0350*/ 	.word	0x00000a50
        /*0354*/ 	.word	0x000000ff
        /*0358*/ 	.word	0x00000128
        /*035c*/ 	.short	0x0100
        /*035e*/ 	.byte	0x08
	.zero		1


	//   ....[38]....
        /*0360*/ 	.word	0x00000b80
        /*0364*/ 	.word	0x000000ff
        /*0368*/ 	.word	0x00000130
        /*036c*/ 	.short	0x0100
        /*036e*/ 	.byte	0x08
	.zero		1


	//   ....[39]....
        /*0370*/ 	.word	0x00000b90
        /*0374*/ 	.word	0x000000ff
        /*0378*/ 	.word	0x00000140
        /*037c*/ 	.short	0x0100
        /*037e*/ 	.byte	0x08
	.zero		1


	//   ....[40]....
        /*0380*/ 	.word	0x00000ba0
        /*0384*/ 	.word	0x000000ff
        /*0388*/ 	.word	0x00000138
        /*038c*/ 	.short	0x0100
        /*038e*/ 	.byte	0x08
	.zero		1


	//   ....[41]....
        /*0390*/ 	.word	0x00000bb0
        /*0394*/ 	.word	0x000000ff
        /*0398*/ 	.word	0x00000148
        /*039c*/ 	.short	0x0100
        /*039e*/ 	.byte	0x08
	.zero		1


	//   ....[42]....
        /*03a0*/ 	.word	0x00000cd0
        /*03a4*/ 	.word	0x000000ff
        /*03a8*/ 	.word	0x00000150
        /*03ac*/ 	.short	0x0100
        /*03ae*/ 	.byte	0x09
	.zero		1


	//   ....[43]....
        /*03b0*/ 	.word	0x00000ce0
        /*03b4*/ 	.word	0x000000ff
        /*03b8*/ 	.word	0x00000170
        /*03bc*/ 	.short	0x0100
        /*03be*/ 	.byte	0x09
	.zero		1


	//   ....[44]....
        /*03c0*/ 	.word	0x00000cf0
        /*03c4*/ 	.word	0x000000ff
        /*03c8*/ 	.word	0x00000158
        /*03cc*/ 	.short	0x0100
        /*03ce*/ 	.byte	0x09
	.zero		1


	//   ....[45]....
        /*03d0*/ 	.word	0x00000d00
        /*03d4*/ 	.word	0x000000ff
        /*03d8*/ 	.word	0x00000178
        /*03dc*/ 	.short	0x0100
        /*03de*/ 	.byte	0x09
	.zero		1


	//   ....[46]....
        /*03e0*/ 	.word	0x00000d10
        /*03e4*/ 	.word	0x000000ff
        /*03e8*/ 	.word	0x00000160
        /*03ec*/ 	.short	0x0100
        /*03ee*/ 	.byte	0x09
	.zero		1


	//   ....[47]....
        /*03f0*/ 	.word	0x00000d20
        /*03f4*/ 	.word	0x000000ff
        /*03f8*/ 	.word	0x00000180
        /*03fc*/ 	.short	0x0100
        /*03fe*/ 	.byte	0x09
	.zero		1


	//   ....[48]....
        /*0400*/ 	.word	0x00000d30
        /*0404*/ 	.word	0x000000ff
        /*0408*/ 	.word	0x00000168
        /*040c*/ 	.short	0x0100
        /*040e*/ 	.byte	0x09
	.zero		1


	//   ....[49]....
        /*0410*/ 	.word	0x00000d40
        /*0414*/ 	.word	0x000000ff
        /*0418*/ 	.word	0x00000188
        /*041c*/ 	.short	0x0100
        /*041e*/ 	.byte	0x09
	.zero		1


	//   ....[50]....
        /*0420*/ 	.word	0x00000e30
        /*0424*/ 	.word	0x000000ff
        /*0428*/ 	.word	0x00000190
        /*042c*/ 	.short	0x0100
        /*042e*/ 	.byte	0x08
	.zero		1


	//   ....[51]....
        /*0430*/ 	.word	0x00000e40
        /*0434*/ 	.word	0x000000ff
        /*0438*/ 	.word	0x000001a0
        /*043c*/ 	.short	0x0100
        /*043e*/ 	.byte	0x08
	.zero		1


	//   ....[52]....
        /*0440*/ 	.word	0x00000e50
        /*0444*/ 	.word	0x000000ff
        /*0448*/ 	.word	0x00000198
        /*044c*/ 	.short	0x0100
        /*044e*/ 	.byte	0x08
	.zero		1


	//   ....[53]....
        /*0450*/ 	.word	0x00000e60
        /*0454*/ 	.word	0x000000ff
        /*0458*/ 	.word	0x000001a8
        /*045c*/ 	.short	0x0100
        /*045e*/ 	.byte	0x08
	.zero		1


	//   ....[54]....
        /*0460*/ 	.word	0x00000f50
        /*0464*/ 	.word	0x000000ff
        /*0468*/ 	.word	0x000001b0
        /*046c*/ 	.short	0x0100
        /*046e*/ 	.byte	0x06
	.zero		1


	//   ....[55]....
        /*0470*/ 	.word	0x00001960
        /*0474*/ 	.word	0x00000003
        /*0478*/ 	.word	0x000001a0
        /*047c*/ 	.short	0x010a
        /*047e*/ 	.byte	0xff
	.zero		1


	//   ....[56]....
        /*0480*/ 	.word	0x00001990
        /*0484*/ 	.word	0x00000003
        /*0488*/ 	.word	0x00000190
        /*048c*/ 	.short	0x0101
        /*048e*/ 	.byte	0xff
	.zero		1


	//   ....[57]....
        /*0490*/ 	.word	0x00001a90
        /*0494*/ 	.word	0x000000ff
        /*0498*/ 	.word	0x00000080
        /*049c*/ 	.short	0x010a
        /*049e*/ 	.byte	0x08
	.zero		1


	//   ....[58]....
        /*04a0*/ 	.word	0x00001b60
        /*04a4*/ 	.word	0x000000ff
        /*04a8*/ 	.word	0x00000080
        /*04ac*/ 	.short	0x010a
        /*04ae*/ 	.byte	0x21
	.zero		1


	//   ....[59]....
        /*04b0*/ 	.word	0x00001d10
        /*04b4*/ 	.word	0x000000ff
        /*04b8*/ 	.word	0x00000080
        /*04bc*/ 	.short	0x010a
        /*04be*/ 	.byte	0x08
	.zero		1


	//   ....[60]....
        /*04c0*/ 	.word	0x00001e10
        /*04c4*/ 	.word	0x000000ff
        /*04c8*/ 	.word	0x00000128
        /*04cc*/ 	.short	0x0101
        /*04ce*/ 	.byte	0x04
	.zero		1


	//   ....[61]....
        /*04d0*/ 	.word	0x00001e30
        /*04d4*/ 	.word	0x000000ff
        /*04d8*/ 	.word	0x00000080
        /*04dc*/ 	.short	0x010a
        /*04de*/ 	.byte	0x08
	.zero		1


	//   ....[62]....
        /*04e0*/ 	.word	0x00001eb0
        /*04e4*/ 	.word	0x000000ff
        /*04e8*/ 	.word	0x00000080
        /*04ec*/ 	.short	0x010a
        /*04ee*/ 	.byte	0x11
	.zero		1


	//   ....[63]....
        /*04f0*/ 	.word	0x00002040
        /*04f4*/ 	.word	0x000000ff
        /*04f8*/ 	.word	0x00000080
        /*04fc*/ 	.short	0x010a
        /*04fe*/ 	.byte	0x08
	.zero		1


	//   ....[64]....
        /*0500*/ 	.word	0x00002190
        /*0504*/ 	.word	0x00000002
        /*0508*/ 	.word	0x00000130
        /*050c*/ 	.short	0x010a
        /*050e*/ 	.byte	0xff
	.zero		1


	//   ....[65]....
        /*0510*/ 	.word	0x00002250
        /*0514*/ 	.word	0x00000002
        /*0518*/ 	.word	0x00000000
        /*051c*/ 	.short	0x0101
        /*051e*/ 	.byte	0xff
	.zero		1


	//   ....[66]....
        /*0520*/ 	.word	0x000027b0
        /*0524*/ 	.word	0x000000ff
        /*0528*/ 	.word	0x00000000
        /*052c*/ 	.short	0x010a
        /*052e*/ 	.byte	0x05
	.zero		1


	//   ....[67]....
        /*0530*/ 	.word	0x00002840
        /*0534*/ 	.word	0x000000ff
        /*0538*/ 	.word	0x00000000
        /*053c*/ 	.short	0x010a
        /*053e*/ 	.byte	0x05
	.zero		1


	//   ....[68]....
        /*0540*/ 	.word	0x000028d0
        /*0544*/ 	.word	0x000000ff
        /*0548*/ 	.word	0x00000000
        /*054c*/ 	.short	0x010a
        /*054e*/ 	.byte	0x05
	.zero		1


	//   ....[69]....
        /*0550*/ 	.word	0x00002960
        /*0554*/ 	.word	0x000000ff
        /*0558*/ 	.word	0x00000000
        /*055c*/ 	.short	0x010a
        /*055e*/ 	.byte	0x05
	.zero		1


	//   ....[70]....
        /*0560*/ 	.word	0x000029f0
        /*0564*/ 	.word	0x000000ff
        /*0568*/ 	.word	0x00000000
        /*056c*/ 	.short	0x010a
        /*056e*/ 	.byte	0x05
	.zero		1


	//   ....[71]....
        /*0570*/ 	.word	0x00002a80
        /*0574*/ 	.word	0x000000ff
        /*0578*/ 	.word	0x00000000
        /*057c*/ 	.short	0x010a
        /*057e*/ 	.byte	0x05
	.zero		1


	//   ....[72]....
        /*0580*/ 	.word	0x00002b10
        /*0584*/ 	.word	0x000000ff
        /*0588*/ 	.word	0x00000000
        /*058c*/ 	.short	0x010a
        /*058e*/ 	.byte	0x05
	.zero		1


	//   ....[73]....
        /*0590*/ 	.word	0x00002ba0
        /*0594*/ 	.word	0x000000ff
        /*0598*/ 	.word	0x00000000
        /*059c*/ 	.short	0x010a
        /*059e*/ 	.byte	0x05
	.zero		1


	//   ....[74]....
        /*05a0*/ 	.word	0x00002c30
        /*05a4*/ 	.word	0x000000ff
        /*05a8*/ 	.word	0x00000000
        /*05ac*/ 	.short	0x010a
        /*05ae*/ 	.byte	0x05
	.zero		1


	//   ....[75]....
        /*05b0*/ 	.word	0x00002cc0
        /*05b4*/ 	.word	0x000000ff
        /*05b8*/ 	.word	0x00000000
        /*05bc*/ 	.short	0x010a
        /*05be*/ 	.byte	0x05
	.zero		1


	//   ....[76]....
        /*05c0*/ 	.word	0x00002d50
        /*05c4*/ 	.word	0x000000ff
        /*05c8*/ 	.word	0x00000000
        /*05cc*/ 	.short	0x010a
        /*05ce*/ 	.byte	0x05
	.zero		1


	//   ....[77]....
        /*05d0*/ 	.word	0x00002de0
        /*05d4*/ 	.word	0x000000ff
        /*05d8*/ 	.word	0x00000000
        /*05dc*/ 	.short	0x010a
        /*05de*/ 	.byte	0x05
	.zero		1


	//   ....[78]....
        /*05e0*/ 	.word	0x00002e70
        /*05e4*/ 	.word	0x000000ff
        /*05e8*/ 	.word	0x00000000
        /*05ec*/ 	.short	0x010a
        /*05ee*/ 	.byte	0x05
	.zero		1


	//   ....[79]....
        /*05f0*/ 	.word	0x00002f00
        /*05f4*/ 	.word	0x000000ff
        /*05f8*/ 	.word	0x00000000
        /*05fc*/ 	.short	0x010a
        /*05fe*/ 	.byte	0x05
	.zero		1


	//   ....[80]....
        /*0600*/ 	.word	0x00002f90
        /*0604*/ 	.word	0x000000ff
        /*0608*/ 	.word	0x00000000
        /*060c*/ 	.short	0x010a
        /*060e*/ 	.byte	0x05
	.zero		1


	//   ....[81]....
        /*0610*/ 	.word	0x00003030
        /*0614*/ 	.word	0x00000000
        /*0618*/ 	.word	0x00000000
        /*061c*/ 	.short	0x010a
        /*061e*/ 	.byte	0xff
	.zero		1


	//   ....[82]....
        /*0620*/ 	.word	0x00003160
        /*0624*/ 	.word	0x00000000
        /*0628*/ 	.word	0x00000190
        /*062c*/ 	.short	0x010a
        /*062e*/ 	.byte	0xff
	.zero		1


	//   ....[83]....
        /*0630*/ 	.word	0x000031d0
        /*0634*/ 	.word	0x00000004
        /*0638*/ 	.word	0x00000000
        /*063c*/ 	.short	0x0101
        /*063e*/ 	.byte	0xff
	.zero		1


	//   ....[84]....
        /*0640*/ 	.word	0x000031f0
        /*0644*/ 	.word	0x000000ff
        /*0648*/ 	.word	0x00000140
        /*064c*/ 	.short	0x010a
        /*064e*/ 	.byte	0x05
	.zero		1


	//   ....[85]....
        /*0650*/ 	.word	0x00003310
        /*0654*/ 	.word	0x00000000
        /*0658*/ 	.word	0x00000130
        /*065c*/ 	.short	0x010a
        /*065e*/ 	.byte	0xff
	.zero		1


	//   ....[86]....
        /*0660*/ 	.word	0x00003410
        /*0664*/ 	.word	0x00000000
        /*0668*/ 	.word	0x00000000
        /*066c*/ 	.short	0x0101
        /*066e*/ 	.byte	0xff
	.zero		1


	//   ....[87]....
        /*0670*/ 	.word	0x000034a0
        /*0674*/ 	.word	0x000000ff
        /*0678*/ 	.word	0x00000140
        /*067c*/ 	.short	0x0106
        /*067e*/ 	.byte	0x05
	.zero		1


	//   ....[88]....
        /*0680*/ 	.word	0x000034c0
        /*0684*/ 	.word	0x000000ff
        /*0688*/ 	.word	0x00000140
        /*068c*/ 	.short	0x010a
        /*068e*/ 	.byte	0x05
	.zero		1


	//   ....[89]....
        /*0690*/ 	.word	0x00003550
        /*0694*/ 	.word	0x000000ff
        /*0698*/ 	.word	0x00000140
        /*069c*/ 	.short	0x0106
        /*069e*/ 	.byte	0x04
	.zero		1


	//   ....[90]....
        /*06a0*/ 	.word	0x00003590
        /*06a4*/ 	.word	0x00000000
        /*06a8*/ 	.word	0x00000140
        /*06ac*/ 	.short	0x010a
        /*06ae*/ 	.byte	0xff
	.zero		1


	//   ....[91]....
        /*06b0*/ 	.word	0x000037d0
        /*06b4*/ 	.word	0x000000ff
        /*06b8*/ 	.word	0x00000008
        /*06bc*/ 	.short	0x010a
        /*06be*/ 	.byte	0x06
	.zero		1


	//   ....[92]....
        /*06c0*/ 	.word	0x000037f0
        /*06c4*/ 	.word	0x000000ff
        /*06c8*/ 	.word	0x00000008
        /*06cc*/ 	.short	0x010a
        /*06ce*/ 	.byte	0x06
	.zero		1


	//   ....[93]....
        /*06d0*/ 	.word	0x00003980
        /*06d4*/ 	.word	0x000000ff
        /*06d8*/ 	.word	0x00000008
        /*06dc*/ 	.short	0x010a
        /*06de*/ 	.byte	0x06
	.zero		1


	//   ....[94]....
        /*06e0*/ 	.word	0x000039a0
        /*06e4*/ 	.word	0x000000ff
        /*06e8*/ 	.word	0x00000008
        /*06ec*/ 	.short	0x010a
        /*06ee*/ 	.byte	0x06
	.zero		1


	//   ....[95]....
        /*06f0*/ 	.word	0x00003a60
        /*06f4*/ 	.word	0x000000ff
        /*06f8*/ 	.word	0x00000000
        /*06fc*/ 	.short	0x0101
        /*06fe*/ 	.byte	0x07
	.zero		1


	//   ....[96]....
        /*0700*/ 	.word	0x00003d60
        /*0704*/ 	.word	0x00000000
        /*0708*/ 	.word	0x00000130
        /*070c*/ 	.short	0x010a
        /*070e*/ 	.byte	0xff
	.zero		1


	//   ....[97]....
        /*0710*/ 	.word	0x00003e20
        /*0714*/ 	.word	0x00000000
        /*0718*/ 	.word	0x00000000
        /*071c*/ 	.short	0x0101
        /*071e*/ 	.byte	0xff
	.zero		1


	//   ....[98]....
        /*0720*/ 	.word	0x00003ee0
        /*0724*/ 	.word	0x000000ff
        /*0728*/ 	.word	0x00000000
        /*072c*/ 	.short	0x010a
        /*072e*/ 	.byte	0x06
	.zero		1


	//   ....[99]....
        /*0730*/ 	.word	0x00003ef0
        /*0734*/ 	.word	0x000000ff
        /*0738*/ 	.word	0x00000170
        /*073c*/ 	.short	0x010a
        /*073e*/ 	.byte	0x0a
	.zero		1


	//   ....[100]....
        /*0740*/ 	.word	0x00003fa0
        /*0744*/ 	.word	0x000000ff
        /*0748*/ 	.word	0x00000000
        /*074c*/ 	.short	0x010a
        /*074e*/ 	.byte	0x09
	.zero		1


	//   ....[101]....
        /*0750*/ 	.word	0x000040e0
        /*0754*/ 	.word	0x000000ff
        /*0758*/ 	.word	0x00000000
        /*075c*/ 	.short	0x010a
        /*075e*/ 	.byte	0x06
	.zero		1


	//   ....[102]....
        /*0760*/ 	.word	0x00004330
        /*0764*/ 	.word	0x000000ff
        /*0768*/ 	.word	0x00000000
        /*076c*/ 	.short	0x010a
        /*076e*/ 	.byte	0x07
	.zero		1


	//   ....[103]....
        /*0770*/ 	.word	0x000043c0
        /*0774*/ 	.word	0x000000ff
        /*0778*/ 	.word	0x00000000
        /*077c*/ 	.short	0x010a
        /*077e*/ 	.byte	0x07
	.zero		1


	//   ....[104]....
        /*0780*/ 	.word	0x00004450
        /*0784*/ 	.word	0x000000ff
        /*0788*/ 	.word	0x00000000
        /*078c*/ 	.short	0x010a
        /*078e*/ 	.byte	0x07
	.zero		1


	//   ....[105]....
        /*0790*/ 	.word	0x000044f0
        /*0794*/ 	.word	0x00000000
        /*0798*/ 	.word	0x00000000
        /*079c*/ 	.short	0x010a
        /*079e*/ 	.byte	0xff
	.zero		1


	//   ....[106]....
        /*07a0*/ 	.word	0x00004530
        /*07a4*/ 	.word	0x00000000
        /*07a8*/ 	.word	0x00000000
        /*07ac*/ 	.short	0x010a
        /*07ae*/ 	.byte	0xff
	.zero		1


	//   ....[107]....
        /*07b0*/ 	.word	0x000045a0
        /*07b4*/ 	.word	0x000000ff
        /*07b8*/ 	.word	0x00000000
        /*07bc*/ 	.short	0x0101
        /*07be*/ 	.byte	0x05
	.zero		1


	//   ....[108]....
        /*07c0*/ 	.word	0x000045e0
        /*07c4*/ 	.word	0x000000ff
        /*07c8*/ 	.word	0x000001b0
        /*07cc*/ 	.short	0x010a
        /*07ce*/ 	.byte	0x08
	.zero		1


	//   ....[109]....
        /*07d0*/ 	.word	0x00004630
        /*07d4*/ 	.word	0x000000ff
        /*07d8*/ 	.word	0x00000000
        /*07dc*/ 	.short	0x0101
        /*07de*/ 	.byte	0x05
	.zero		1


	//   ....[110]....
        /*07e0*/ 	.word	0x00004a60
        /*07e4*/ 	.word	0x00000000
        /*07e8*/ 	.word	0x00000130
        /*07ec*/ 	.short	0x010a
        /*07ee*/ 	.byte	0xff
	.zero		1


	//   ....[111]....
        /*07f0*/ 	.word	0x00004b20
        /*07f4*/ 	.word	0x00000000
        /*07f8*/ 	.word	0x00000000
        /*07fc*/ 	.short	0x0101
        /*07fe*/ 	.byte	0xff
	.zero		1


	//   ....[112]....
        /*0800*/ 	.word	0x00004e40
        /*0804*/ 	.word	0x000000ff
        /*0808*/ 	.word	0x00000128
        /*080c*/ 	.short	0x010a
        /*080e*/ 	.byte	0x06
	.zero		1


	//   ....[113]....
        /*0810*/ 	.word	0x00005030
        /*0814*/ 	.word	0x000000ff
        /*0818*/ 	.word	0x00000110
        /*081c*/ 	.short	0x010a
        /*081e*/ 	.byte	0x06
	.zero		1


	//   ....[114]....
        /*0820*/ 	.word	0x00005200
        /*0824*/ 	.word	0x000000ff
        /*0828*/ 	.word	0x00000100
        /*082c*/ 	.short	0x010b
        /*082e*/ 	.byte	0x06
	.zero		1


	//   ....[115]....
        /*0830*/ 	.word	0x00005270
        /*0834*/ 	.word	0x000000ff
        /*0838*/ 	.word	0x00000000
        /*083c*/ 	.short	0x0101
        /*083e*/ 	.byte	0x08
	.zero		1


	//   ....[116]....
        /*0840*/ 	.word	0x000052a0
        /*0844*/ 	.word	0x000000ff
        /*0848*/ 	.word	0x00000118
        /*084c*/ 	.short	0x010a
        /*084e*/ 	.byte	0x06
	.zero		1


	//   ....[117]....
        /*0850*/ 	.word	0x000054b0
        /*0854*/ 	.word	0x000000ff
        /*0858*/ 	.word	0x00000108
        /*085c*/ 	.short	0x010b
        /*085e*/ 	.byte	0x06
	.zero		1


	//   ....[118]....
        /*0860*/ 	.word	0x000054d0
        /*0864*/ 	.word	0x000000ff
        /*0868*/ 	.word	0x00000000
        /*086c*/ 	.short	0x0101
        /*086e*/ 	.byte	0x0d
	.zero		1


	//   ....[119]....
        /*0870*/ 	.word	0x00005500
        /*0874*/ 	.word	0x000000ff
        /*0878*/ 	.word	0x00000110
        /*087c*/ 	.short	0x010a
        /*087e*/ 	.byte	0x06
	.zero		1


	//   ....[120]....
        /*0880*/ 	.word	0x00005540
        /*0884*/ 	.word	0x00000000
        /*0888*/ 	.word	0x00000118
        /*088c*/ 	.short	0x010a
        /*088e*/ 	.byte	0xff
	.zero		1


	//   ....[121]....
        /*0890*/ 	.word	0x00005870
        /*0894*/ 	.word	0x00000000
        /*0898*/ 	.word	0x00000130
        /*089c*/ 	.short	0x010a
        /*089e*/ 	.byte	0xff
	.zero		1


	//   ....[122]....
        /*08a0*/ 	.word	0x00005980
        /*08a4*/ 	.word	0x00000000
        /*08a8*/ 	.word	0x00000000
        /*08ac*/ 	.short	0x0101
        /*08ae*/ 	.byte	0xff
	.zero		1


	//   ....[123]....
        /*08b0*/ 	.word	0x000063e0
        /*08b4*/ 	.word	0x00000003
        /*08b8*/ 	.word	0x00000100
        /*08bc*/ 	.short	0x010a
        /*08be*/ 	.byte	0xff
	.zero		1


	//   ....[124]....
        /*08c0*/ 	.word	0x00006420
        /*08c4*/ 	.word	0x000000c3
        /*08c8*/ 	.word	0x00000150
        /*08cc*/ 	.short	0x010a
        /*08ce*/ 	.byte	0xff
	.zero		1


	//   ....[125]....
        /*08d0*/ 	.word	0x00006550
        /*08d4*/ 	.word	0x00000003
        /*08d8*/ 	.word	0x00000100
        /*08dc*/ 	.short	0x010a
        /*08de*/ 	.byte	0xff
	.zero		1


	//   ....[126]....
        /*08e0*/ 	.word	0x000066b0
        /*08e4*/ 	.word	0x00000000
        /*08e8*/ 	.word	0x00000000
        /*08ec*/ 	.short	0x0101
        /*08ee*/ 	.byte	0xff
	.zero		1


	//   ....[127]....
        /*08f0*/ 	.word	0x00006710
        /*08f4*/ 	.word	0x000000c3
        /*08f8*/ 	.word	0x00000150
        /*08fc*/ 	.short	0x010a
        /*08fe*/ 	.byte	0xff
	.zero		1


	//   ....[128]....
        /*0900*/ 	.word	0x00007ac0
        /*0904*/ 	.word	0x000000d8
        /*0908*/ 	.word	0x00000100
        /*090c*/ 	.short	0x010a
        /*090e*/ 	.byte	0xff
	.zero		1


	//   ....[129]....
        /*0910*/ 	.word	0x00007b90
        /*0914*/ 	.word	0x000000d8
        /*0918*/ 	.word	0x00000100
        /*091c*/ 	.short	0x010a
        /*091e*/ 	.byte	0xff
	.zero		1


	//   ....[130]....
        /*0920*/ 	.word	0x00007cf0
        /*0924*/ 	.word	0x00000002
        /*0928*/ 	.word	0x00000000
        /*092c*/ 	.short	0x0101
        /*092e*/ 	.byte	0xff
	.zero		1


	//   ....[131]....
        /*0930*/ 	.word	0x00008100
        /*0934*/ 	.word	0x000000c3
        /*0938*/ 	.word	0x00000000
        /*093c*/ 	.short	0x0101
        /*093e*/ 	.byte	0xff
	.zero		1


	//   ....[132]....
        /*0940*/ 	.word	0x00009150
        /*0944*/ 	.word	0x00000003
        /*0948*/ 	.word	0x000001a0
        /*094c*/ 	.short	0x010a
        /*094e*/ 	.byte	0xff
	.zero		1


	//   ....[133]....
        /*0950*/ 	.word	0x000091b0
        /*0954*/ 	.word	0x00000002
        /*0958*/ 	.word	0x00000080
        /*095c*/ 	.short	0x010a
        /*095e*/ 	.byte	0xff
	.zero		1


	//   ....[134]....
        /*0960*/ 	.word	0x00009210
        /*0964*/ 	.word	0x00000002
        /*0968*/ 	.word	0x00000080
        /*096c*/ 	.short	0x010a
        /*096e*/ 	.byte	0xff
	.zero		1


	//   ....[135]....
        /*0970*/ 	.word	0x00009260
        /*0974*/ 	.word	0x00000002
        /*0978*/ 	.word	0x00000130
        /*097c*/ 	.short	0x010a
        /*097e*/ 	.byte	0xff
	.zero		1


	//   ....[136]....
        /*0980*/ 	.word	0x000092c0
        /*0984*/ 	.word	0x00000000
        /*0988*/ 	.word	0x00000000
        /*098c*/ 	.short	0x010a
        /*098e*/ 	.byte	0xff
	.zero		1


	//   ....[137]....
        /*0990*/ 	.word	0x00009320
        /*0994*/ 	.word	0x00000000
        /*0998*/ 	.word	0x00000000
        /*099c*/ 	.short	0x010a
        /*099e*/ 	.byte	0xff
	.zero		1


	//   ....[138]....
        /*09a0*/ 	.word	0x00009380
        /*09a4*/ 	.word	0x00000000
        /*09a8*/ 	.word	0x00000000
        /*09ac*/ 	.short	0x010a
        /*09ae*/ 	.byte	0xff
	.zero		1


	//   ....[139]....
        /*09b0*/ 	.word	0x000093e0
        /*09b4*/ 	.word	0x00000000
        /*09b8*/ 	.word	0x00000000
        /*09bc*/ 	.short	0x010a
        /*09be*/ 	.byte	0xff
	.zero		1


	//   ....[140]....
        /*09c0*/ 	.word	0x00009440
        /*09c4*/ 	.word	0x00000000
        /*09c8*/ 	.word	0x00000000
        /*09cc*/ 	.short	0x010a
        /*09ce*/ 	.byte	0xff
	.zero		1


	//   ....[141]....
        /*09d0*/ 	.word	0x000094a0
        /*09d4*/ 	.word	0x00000000
        /*09d8*/ 	.word	0x00000000
        /*09dc*/ 	.short	0x010a
        /*09de*/ 	.byte	0xff
	.zero		1


	//   ....[142]....
        /*09e0*/ 	.word	0x00009500
        /*09e4*/ 	.word	0x00000000
        /*09e8*/ 	.word	0x00000000
        /*09ec*/ 	.short	0x010a
        /*09ee*/ 	.byte	0xff
	.zero		1


	//   ....[143]....
        /*09f0*/ 	.word	0x00009560
        /*09f4*/ 	.word	0x00000000
        /*09f8*/ 	.word	0x00000000
        /*09fc*/ 	.short	0x010a
        /*09fe*/ 	.byte	0xff
	.zero		1


	//   ....[144]....
        /*0a00*/ 	.word	0x000095c0
        /*0a04*/ 	.word	0x00000000
        /*0a08*/ 	.word	0x00000000
        /*0a0c*/ 	.short	0x010a
        /*0a0e*/ 	.byte	0xff
	.zero		1


	//   ....[145]....
        /*0a10*/ 	.word	0x00009620
        /*0a14*/ 	.word	0x00000000
        /*0a18*/ 	.word	0x00000000
        /*0a1c*/ 	.short	0x010a
        /*0a1e*/ 	.byte	0xff
	.zero		1


	//   ....[146]....
        /*0a20*/ 	.word	0x00009680
        /*0a24*/ 	.word	0x00000000
        /*0a28*/ 	.word	0x00000000
        /*0a2c*/ 	.short	0x010a
        /*0a2e*/ 	.byte	0xff
	.zero		1


	//   ....[147]....
        /*0a30*/ 	.word	0x000096e0
        /*0a34*/ 	.word	0x00000000
        /*0a38*/ 	.word	0x00000000
        /*0a3c*/ 	.short	0x010a
        /*0a3e*/ 	.byte	0xff
	.zero		1


	//   ....[148]....
        /*0a40*/ 	.word	0x00009740
        /*0a44*/ 	.word	0x00000000
        /*0a48*/ 	.word	0x00000000
        /*0a4c*/ 	.short	0x010a
        /*0a4e*/ 	.byte	0xff
	.zero		1


	//   ....[149]....
        /*0a50*/ 	.word	0x000097a0
        /*0a54*/ 	.word	0x00000000
        /*0a58*/ 	.word	0x00000000
        /*0a5c*/ 	.short	0x010a
        /*0a5e*/ 	.byte	0xff
	.zero		1


	//   ....[150]....
        /*0a60*/ 	.word	0x00009800
        /*0a64*/ 	.word	0x00000000
        /*0a68*/ 	.word	0x00000000
        /*0a6c*/ 	.short	0x010a
        /*0a6e*/ 	.byte	0xff
	.zero		1


	//   ....[151]....
        /*0a70*/ 	.word	0x00009850
        /*0a74*/ 	.word	0x00000000
        /*0a78*/ 	.word	0x00000190
        /*0a7c*/ 	.short	0x010a
        /*0a7e*/ 	.byte	0xff
	.zero		1


	//   ....[152]....
        /*0a80*/ 	.word	0x000098b0
        /*0a84*/ 	.word	0x00000000
        /*0a88*/ 	.word	0x00000140
        /*0a8c*/ 	.short	0x010a
        /*0a8e*/ 	.byte	0xff
	.zero		1


	//   ....[153]....
        /*0a90*/ 	.word	0x00009900
        /*0a94*/ 	.word	0x00000000
        /*0a98*/ 	.word	0x00000130
        /*0a9c*/ 	.short	0x010a
        /*0a9e*/ 	.byte	0xff
	.zero		1


	//   ....[154]....
        /*0aa0*/ 	.word	0x00009960
        /*0aa4*/ 	.word	0x00000000
        /*0aa8*/ 	.word	0x00000140
        /*0aac*/ 	.short	0x010a
        /*0aae*/ 	.byte	0xff
	.zero		1


	//   ....[155]....
        /*0ab0*/ 	.word	0x000099c0
        /*0ab4*/ 	.word	0x00000004
        /*0ab8*/ 	.word	0x00000008
        /*0abc*/ 	.short	0x010a
        /*0abe*/ 	.byte	0xff
	.zero		1


	//   ....[156]....
        /*0ac0*/ 	.word	0x00009aa0
        /*0ac4*/ 	.word	0x00000002
        /*0ac8*/ 	.word	0x00000008
        /*0acc*/ 	.short	0x010a
        /*0ace*/ 	.byte	0xff
	.zero		1


	//   ....[157]....
        /*0ad0*/ 	.word	0x00009af0
        /*0ad4*/ 	.word	0x00000000
        /*0ad8*/ 	.word	0x00000130
        /*0adc*/ 	.short	0x010a
        /*0ade*/ 	.byte	0xff
	.zero		1


	//   ....[158]....
        /*0ae0*/ 	.word	0x00009b50
        /*0ae4*/ 	.word	0x00000000
        /*0ae8*/ 	.word	0x00000170
        /*0aec*/ 	.short	0x010a
        /*0aee*/ 	.byte	0xff
	.zero		1


	//   ....[159]....
        /*0af0*/ 	.word	0x00009bb0
        /*0af4*/ 	.word	0x00000000
        /*0af8*/ 	.word	0x00000000
        /*0afc*/ 	.short	0x010a
        /*0afe*/ 	.byte	0xff
	.zero		1


	//   ....[160]....
        /*0b00*/ 	.word	0x00009c10
        /*0b04*/ 	.word	0x00000000
        /*0b08*/ 	.word	0x00000000
        /*0b0c*/ 	.short	0x010a
        /*0b0e*/ 	.byte	0xff
	.zero		1


	//   ....[161]....
        /*0b10*/ 	.word	0x00009c70
        /*0b14*/ 	.word	0x00000000
        /*0b18*/ 	.word	0x00000000
        /*0b1c*/ 	.short	0x010a
        /*0b1e*/ 	.byte	0xff
	.zero		1


	//   ....[162]....
        /*0b20*/ 	.word	0x00009cd0
        /*0b24*/ 	.word	0x00000000
        /*0b28*/ 	.word	0x00000000
        /*0b2c*/ 	.short	0x010a
        /*0b2e*/ 	.byte	0xff
	.zero		1


	//   ....[163]....
        /*0b30*/ 	.word	0x00009d30
        /*0b34*/ 	.word	0x00000000
        /*0b38*/ 	.word	0x000001b0
        /*0b3c*/ 	.short	0x010a
        /*0b3e*/ 	.byte	0xff
	.zero		1


	//   ....[164]....
        /*0b40*/ 	.word	0x00009d80
        /*0b44*/ 	.word	0x00000000
        /*0b48*/ 	.word	0x00000130
        /*0b4c*/ 	.short	0x010a
        /*0b4e*/ 	.byte	0xff
	.zero		1


	//   ....[165]....
        /*0b50*/ 	.word	0x00009de0
        /*0b54*/ 	.word	0x00000000
        /*0b58*/ 	.word	0x00000128
        /*0b5c*/ 	.short	0x010a
        /*0b5e*/ 	.byte	0xff
	.zero		1


	//   ....[166]....
        /*0b60*/ 	.word	0x00009e40
        /*0b64*/ 	.word	0x00000003
        /*0b68*/ 	.word	0x00000110
        /*0b6c*/ 	.short	0x010a
        /*0b6e*/ 	.byte	0xff
	.zero		1


	//   ....[167]....
        /*0b70*/ 	.word	0x00009ea0
        /*0b74*/ 	.word	0x00000003
        /*0b78*/ 	.word	0x00000118
        /*0b7c*/ 	.short	0x010a
        /*0b7e*/ 	.byte	0xff
	.zero		1


	//   ....[168]....
        /*0b80*/ 	.word	0x00009f00
        /*0b84*/ 	.word	0x00000000
        /*0b88*/ 	.word	0x00000110
        /*0b8c*/ 	.short	0x010a
        /*0b8e*/ 	.byte	0xff
	.zero		1


	//   ....[169]....
        /*0b90*/ 	.word	0x00009f50
        /*0b94*/ 	.word	0x00000000
        /*0b98*/ 	.word	0x00000130
        /*0b9c*/ 	.short	0x010a
        /*0b9e*/ 	.byte	0xff
	.zero		1


	//   ....[170]....
        /*0ba0*/ 	.word	0x00009fa0
        /*0ba4*/ 	.word	0x00000003
        /*0ba8*/ 	.word	0x00000100
        /*0bac*/ 	.short	0x010a
        /*0bae*/ 	.byte	0xff
	.zero		1


	//   ....[171]....
        /*0bb0*/ 	.word	0x00009ff0
        /*0bb4*/ 	.word	0x000000c3
        /*0bb8*/ 	.word	0x00000150
        /*0bbc*/ 	.short	0x010a
        /*0bbe*/ 	.byte	0xff
	.zero		1


	//   ....[172]....
        /*0bc0*/ 	.word	0x0000a040
        /*0bc4*/ 	.word	0x000000d8
        /*0bc8*/ 	.word	0x00000100
        /*0bcc*/ 	.short	0x010a
        /*0bce*/ 	.byte	0xff
	.zero		1


	//----- nvinfo : EIATTR_NUM_MBARRIERS
	.align		4
.L_47:
        /*0bd0*/ 	.byte	0x03, 0x38
        /*0bd2*/ 	.short	0x0037


	//----- nvinfo : EIATTR_EXIT_INSTR_OFFSETS
	.align		4
        /*0bd4*/ 	.byte	0x04, 0x1c
        /*0bd6*/ 	.short	(.L_49 - .L_48)


	//   ....[0]....
.L_48:
        /*0bd8*/ 	.word	0x00003060


	//   ....[1]....
        /*0bdc*/ 	.word	0x00003560


	//   ....[2]....
        /*0be0*/ 	.word	0x000035c0


	//   ....[3]....
        /*0be4*/ 	.word	0x00004860


	//   ....[4]....
        /*0be8*/ 	.word	0x00005570


	//   ....[5]....
        /*0bec*/ 	.word	0x000055b0


	//   ....[6]....
        /*0bf0*/ 	.word	0x00009140


	//----- nvinfo : EIATTR_MAX_THREADS
	.align		4
.L_49:
        /*0bf4*/ 	.byte	0x04, 0x05
        /*0bf6*/ 	.short	(.L_51 - .L_50)
.L_50:
        /*0bf8*/ 	.word	0x00000100
        /*0bfc*/ 	.word	0x00000001
        /*0c00*/ 	.word	0x00000001


	//----- nvinfo : EIATTR_CRS_STACK_SIZE
	.align		4
.L_51:
        /*0c04*/ 	.byte	0x04, 0x1e
        /*0c06*/ 	.short	(.L_53 - .L_52)
.L_52:
        /*0c08*/ 	.word	0x00000000


	//----- nvinfo : EIATTR_CBANK_PARAM_SIZE
	.align		4
.L_53:
        /*0c0c*/ 	.byte	0x03, 0x19
        /*0c0e*/ 	.short	0x0800


	//----- nvinfo : EIATTR_PARAM_CBANK
	.align		4
        /*0c10*/ 	.byte	0x04, 0x0a
        /*0c12*/ 	.short	(.L_55 - .L_54)
	.align		4
.L_54:
        /*0c14*/ 	.word	index@(.nv.constant0._ZN7cutlass13device_kernelINS_4gemm6kernel13GemmUniversalIN4cute5tupleIJiiiiEEENS1_10collective13CollectiveMmaINS1_35MainloopSm100TmaUmmaWarpSpecializedILi16ELi2ELi4ENS5_IJNS4_1CILi2EEENSA_ILi1EEESC_EEEEENS5_IJNSA_ILi256EEENSA_ILi128EEENSA_ILi64EEEEEENS_12float_e4m3_tENS5_IJlSC_lEEESJ_SK_NS4_8TiledMMAINS4_8MMA_AtomIJNS4_10MMA_TraitsINS4_25SM100_MMA_F8F6F4_2x1SM_SSEJSJ_SJ_fSF_SG_NS4_17integral_constantINS4_4UMMA5MajorELSR_0EEESS_NSP_INSQ_7ScaleInELST_0EEESU_EEEEEENS4_6LayoutINS5_IJSC_SC_SC_EEENS5_IJNSA_ILi0EEESZ_SZ_EEEEENS5_IJNS4_10UnderscoreES12_S12_EEEEENS4_18SM100_TMA_2SM_LOADENS4_14ComposedLayoutINS4_7SwizzleILi2ELi4ELi3EEENS4_18smem_ptr_flag_bitsILi8EEENSX_INS5_IJNSA_ILi8EEESH_EEENS5_IJSH_SC_EEEEEEEvNS4_8identityES15_S1F_vS1G_EENS_8epilogue10collective18CollectiveEpilogueINS1I_23Sm100TmaWarpSpecializedILi2ELi2ELi64ELb0ELb0EEEJNS5_IJSG_SG_SH_EEENS5_IJNSX_ISG_SC_EENSX_ISH_SC_EEEEESJ_SK_SJ_SK_NS1I_6fusion15FusionCallbacksIS1M_NS1R_17LinearCombinationISJ_fSJ_fLNS_15FloatRoundStyleE2EEES1N_S1Q_JEEENS4_5SM1004TMEM4LOAD26SM100_TMEM_LOAD_32dp32b64xENS4_13SM90_TMA_LOADES1F_NS4_39AutoVectorizingCopyWithAssumedAlignmentILi128EEENS4_14SM90_TMA_STOREES1F_S23_S23_EEEvvEEEEvNT_6ParamsE)
        /*0c18*/ 	.short	0x0380
        /*0c1a*/ 	.short	0x0800


	//----- nvinfo : EIATTR_SW_WAR
	.align		4
.L_55:
        /*0c1c*/ 	.byte	0x04, 0x36
        /*0c1e*/ 	.short	(.L_57 - .L_56)
.L_56:
        /*0c20*/ 	.word	0x00000008
.L_57:


//--------------------- .nv.callgraph             --------------------------
	.section	.nv.callgraph,"",@"SHT_CUDA_CALLGRAPH"
	.align	4
	.sectionentsize	8
	.align		4
        /*0000*/ 	.word	0x00000000
	.align		4
        /*0004*/ 	.word	0xffffffff
	.align		4
        /*0008*/ 	.word	index@(_ZN7cutlass13device_kernelINS_4gemm6kernel13GemmUniversalIN4cute5tupleIJiiiiEEENS1_10collective13CollectiveMmaINS1_35MainloopSm100TmaUmmaWarpSpecializedILi16ELi2ELi4ENS5_IJNS4_1CILi2EEENSA_ILi1EEESC_EEEEENS5_IJNSA_ILi256EEENSA_ILi128EEENSA_ILi64EEEEEENS_12float_e4m3_tENS5_IJlSC_lEEESJ_SK_NS4_8TiledMMAINS4_8MMA_AtomIJNS4_10MMA_TraitsINS4_25SM100_MMA_F8F6F4_2x1SM_SSEJSJ_SJ_fSF_SG_NS4_17integral_constantINS4_4UMMA5MajorELSR_0EEESS_NSP_INSQ_7ScaleInELST_0EEESU_EEEEEENS4_6LayoutINS5_IJSC_SC_SC_EEENS5_IJNSA_ILi0EEESZ_SZ_EEEEENS5_IJNS4_10UnderscoreES12_S12_EEEEENS4_18SM100_TMA_2SM_LOADENS4_14ComposedLayoutINS4_7SwizzleILi2ELi4ELi3EEENS4_18smem_ptr_flag_bitsILi8EEENSX_INS5_IJNSA_ILi8EEESH_EEENS5_IJSH_SC_EEEEEEEvNS4_8identityES15_S1F_vS1G_EENS_8epilogue10collective18CollectiveEpilogueINS1I_23Sm100TmaWarpSpecializedILi2ELi2ELi64ELb0ELb0EEEJNS5_IJSG_SG_SH_EEENS5_IJNSX_ISG_SC_EENSX_ISH_SC_EEEEESJ_SK_SJ_SK_NS1I_6fusion15FusionCallbacksIS1M_NS1R_17LinearCombinationISJ_fSJ_fLNS_15FloatRoundStyleE2EEES1N_S1Q_JEEENS4_5SM1004TMEM4LOAD26SM100_TMEM_LOAD_32dp32b64xENS4_13SM90_TMA_LOADES1F_NS4_39AutoVectorizingCopyWithAssumedAlignmentILi128EEENS4_14SM90_TMA_STOREES1F_S23_S23_EEEvvEEEEvNT_6ParamsE)
	.align		4
        /*000c*/ 	.word	index@(__assertfail)
	.align		4
        /*0010*/ 	.word	0x00000000
	.align		4
        /*0014*/ 	.word	0xfffffffe
	.align		4
        /*0018*/ 	.word	0x00000000
	.align		4
        /*001c*/ 	.word	0xfffffffd
	.align		4
        /*0020*/ 	.word	0x00000000
	.align		4
        /*0024*/ 	.word	0xfffffffc


//--------------------- .nv.constant4             --------------------------
	.section	.nv.constant4,"a",@progbits
	.align	8
	.align		8
.nv.constant4:
        /*0000*/ 	.dword	__assertfail
	.align		8
        /*0008*/ 	.dword	__unnamed_1
	.align		8
        /*0010*/ 	.dword	__unnamed_2
	.align		8
        /*0018*/ 	.dword	_ZN39_INTERNAL_41a17c0a_4_k_cu_d591555a_28314cuda3std3__45__cpo5beginE
	.align		8
        /*0020*/ 	.dword	_ZN39_INTERNAL_41a17c0a_4_k_cu_d591555a_28314cuda3std3__45__cpo3endE
	.align		8
        /*0028*/ 	.dword	_ZN39_INTERNAL_41a17c0a_4_k_cu_d591555a_28314cuda3std3__45__cpo6cbeginE
	.align		8
        /*0030*/ 	.dword	_ZN39_INTERNAL_41a17c0a_4_k_cu_d591555a_28314cuda3std3__45__cpo4cendE
	.align		8
        /*0038*/ 	.dword	_ZN39_INTERNAL_41a17c0a_4_k_cu_d591555a_28314cuda3std3__441_GLOBAL__N__41a17c0a_4_k_cu_d591555a_28316ignoreE
	.align		8
        /*0040*/ 	.dword	_ZN39_INTERNAL_41a17c0a_4_k_cu_d591555a_28314cuda3std3__419piecewise_constructE
	.align		8
        /*0048*/ 	.dword	_ZN39_INTERNAL_41a17c0a_4_k_cu_d591555a_28314cuda3std3__48in_placeE
	.align		8
        /*0050*/ 	.dword	_ZN39_INTERNAL_41a17c0a_4_k_cu_d591555a_28314cuda3std6ranges3__45__cpo4swapE
	.align		8
        /*0058*/ 	.dword	_ZN39_INTERNAL_41a17c0a_4_k_cu_d591555a_28314cuda3std6ranges3__45__cpo9iter_moveE
	.align		8
        /*0060*/ 	.dword	_ZN39_INTERNAL_41a17c0a_4_k_cu_d591555a_28314cute7productE
	.align		8
        /*0068*/ 	.dword	_ZN39_INTERNAL_41a17c0a_4_k_cu_d591555a_28314cute1_E
	.align		8
        /*0070*/ 	.dword	$str$25
	.align		8
        /*0078*/ 	.dword	$str$26
	.align		8
        /*0080*/ 	.dword	$str$27
	.align		8
        /*0088*/ 	.dword	$str$28


//--------------------- .text._ZN7cutlass13device_kernelINS_4gemm6kernel13GemmUniversalIN4cute5tupleIJiiiiEEENS1_10collective13CollectiveMmaINS1_35MainloopSm100TmaUmmaWarpSpecializedILi16ELi2ELi4ENS5_IJNS4_1CILi2EEENSA_ILi1EEESC_EEEEENS5_IJNSA_ILi256EEENSA_ILi128EEENSA_ILi64EEEEEENS_12float_e4m3_tENS5_IJlSC_lEEESJ_SK_NS4_8TiledMMAINS4_8MMA_AtomIJNS4_10MMA_TraitsINS4_25SM100_MMA_F8F6F4_2x1SM_SSEJSJ_SJ_fSF_SG_NS4_17integral_constantINS4_4UMMA5MajorELSR_0EEESS_NSP_INSQ_7ScaleInELST_0EEESU_EEEEEENS4_6LayoutINS5_IJSC_SC_SC_EEENS5_IJNSA_ILi0EEESZ_SZ_EEEEENS5_IJNS4_10UnderscoreES12_S12_EEEEENS4_18SM100_TMA_2SM_LOADENS4_14ComposedLayoutINS4_7SwizzleILi2ELi4ELi3EEENS4_18smem_ptr_flag_bitsILi8EEENSX_INS5_IJNSA_ILi8EEESH_EEENS5_IJSH_SC_EEEEEEEvNS4_8identityES15_S1F_vS1G_EENS_8epilogue10collective18CollectiveEpilogueINS1I_23Sm100TmaWarpSpecializedILi2ELi2ELi64ELb0ELb0EEEJNS5_IJSG_SG_SH_EEENS5_IJNSX_ISG_SC_EENSX_ISH_SC_EEEEESJ_SK_SJ_SK_NS1I_6fusion15FusionCallbacksIS1M_NS1R_17LinearCombinationISJ_fSJ_fLNS_15FloatRoundStyleE2EEES1N_S1Q_JEEENS4_5SM1004TMEM4LOAD26SM100_TMEM_LOAD_32dp32b64xENS4_13SM90_TMA_LOADES1F_NS4_39AutoVectorizingCopyWithAssumedAlignmentILi128EEENS4_14SM90_TMA_STOREES1F_S23_S23_EEEvvEEEEvNT_6ParamsE --------------------------
	.section	.text._ZN7cutlass13device_kernelINS_4gemm6kernel13GemmUniversalIN4cute5tupleIJiiiiEEENS1_10collective13CollectiveMmaINS1_35MainloopSm100TmaUmmaWarpSpecializedILi16ELi2ELi4ENS5_IJNS4_1CILi2EEENSA_ILi1EEESC_EEEEENS5_IJNSA_ILi256EEENSA_ILi128EEENSA_ILi64EEEEEENS_12float_e4m3_tENS5_IJlSC_lEEESJ_SK_NS4_8TiledMMAINS4_8MMA_AtomIJNS4_10MMA_TraitsINS4_25SM100_MMA_F8F6F4_2x1SM_SSEJSJ_SJ_fSF_SG_NS4_17integral_constantINS4_4UMMA5MajorELSR_0EEESS_NSP_INSQ_7ScaleInELST_0EEESU_EEEEEENS4_6LayoutINS5_IJSC_SC_SC_EEENS5_IJNSA_ILi0EEESZ_SZ_EEEEENS5_IJNS4_10UnderscoreES12_S12_EEEEENS4_18SM100_TMA_2SM_LOADENS4_14ComposedLayoutINS4_7SwizzleILi2ELi4ELi3EEENS4_18smem_ptr_flag_bitsILi8EEENSX_INS5_IJNSA_ILi8EEESH_EEENS5_IJSH_SC_EEEEEEEvNS4_8identityES15_S1F_vS1G_EENS_8epilogue10collective18CollectiveEpilogueINS1I_23Sm100TmaWarpSpecializedILi2ELi2ELi64ELb0ELb0EEEJNS5_IJSG_SG_SH_EEENS5_IJNSX_ISG_SC_EENSX_ISH_SC_EEEEESJ_SK_SJ_SK_NS1I_6fusion15FusionCallbacksIS1M_NS1R_17LinearCombinationISJ_fSJ_fLNS_15FloatRoundStyleE2EEES1N_S1Q_JEEENS4_5SM1004TMEM4LOAD26SM100_TMEM_LOAD_32dp32b64xENS4_13SM90_TMA_LOADES1F_NS4_39AutoVectorizingCopyWithAssumedAlignmentILi128EEENS4_14SM90_TMA_STOREES1F_S23_S23_EEEvvEEEEvNT_6ParamsE,"ax",@progbits
	.align	128
.text._ZN7cutlass13device_kernelINS_4gemm6kernel13GemmUniversalIN4cute5tupleIJiiiiEEENS1_10collective13CollectiveMmaINS1_35MainloopSm100TmaUmmaWarpSpecializedILi16ELi2ELi4ENS5_IJNS4_1CILi2EEENSA_ILi1EEESC_EEEEENS5_IJNSA_ILi256EEENSA_ILi128EEENSA_ILi64EEEEEENS_12float_e4m3_tENS5_IJlSC_lEEESJ_SK_NS4_8TiledMMAINS4_8MMA_AtomIJNS4_10MMA_TraitsINS4_25SM100_MMA_F8F6F4_2x1SM_SSEJSJ_SJ_fSF_SG_NS4_17integral_constantINS4_4UMMA5MajorELSR_0EEESS_NSP_INSQ_7ScaleInELST_0EEESU_EEEEEENS4_6LayoutINS5_IJSC_SC_SC_EEENS5_IJNSA_ILi0EEESZ_SZ_EEEEENS5_IJNS4_10UnderscoreES12_S12_EEEEENS4_18SM100_TMA_2SM_LOADENS4_14ComposedLayoutINS4_7SwizzleILi2ELi4ELi3EEENS4_18smem_ptr_flag_bitsILi8EEENSX_INS5_IJNSA_ILi8EEESH_EEENS5_IJSH_SC_EEEEEEEvNS4_8identityES15_S1F_vS1G_EENS_8epilogue10collective18CollectiveEpilogueINS1I_23Sm100TmaWarpSpecializedILi2ELi2ELi64ELb0ELb0EEEJNS5_IJSG_SG_SH_EEENS5_IJNSX_ISG_SC_EENSX_ISH_SC_EEEEESJ_SK_SJ_SK_NS1I_6fusion15FusionCallbacksIS1M_NS1R_17LinearCombinationISJ_fSJ_fLNS_15FloatRoundStyleE2EEES1N_S1Q_JEEENS4_5SM1004TMEM4LOAD26SM100_TMEM_LOAD_32dp32b64xENS4_13SM90_TMA_LOADES1F_NS4_39AutoVectorizingCopyWithAssumedAlignmentILi128EEENS4_14SM90_TMA_STOREES1F_S23_S23_EEEvvEEEEvNT_6ParamsE:
        .type           _ZN7cutlass13device_kernelINS_4gemm6kernel13GemmUniversalIN4cute5tupleIJiiiiEEENS1_10collective13CollectiveMmaINS1_35MainloopSm100TmaUmmaWarpSpecializedILi16ELi2ELi4ENS5_IJNS4_1CILi2EEENSA_ILi1EEESC_EEEEENS5_IJNSA_ILi256EEENSA_ILi128EEENSA_ILi64EEEEEENS_12float_e4m3_tENS5_IJlSC_lEEESJ_SK_NS4_8TiledMMAINS4_8MMA_AtomIJNS4_10MMA_TraitsINS4_25SM100_MMA_F8F6F4_2x1SM_SSEJSJ_SJ_fSF_SG_NS4_17integral_constantINS4_4UMMA5MajorELSR_0EEESS_NSP_INSQ_7ScaleInELST_0EEESU_EEEEEENS4_6LayoutINS5_IJSC_SC_SC_EEENS5_IJNSA_ILi0EEESZ_SZ_EEEEENS5_IJNS4_10UnderscoreES12_S12_EEEEENS4_18SM100_TMA_2SM_LOADENS4_14ComposedLayoutINS4_7SwizzleILi2ELi4ELi3EEENS4_18smem_ptr_flag_bitsILi8EEENSX_INS5_IJNSA_ILi8EEESH_EEENS5_IJSH_SC_EEEEEEEvNS4_8identityES15_S1F_vS1G_EENS_8epilogue10collective18CollectiveEpilogueINS1I_23Sm100TmaWarpSpecializedILi2ELi2ELi64ELb0ELb0EEEJNS5_IJSG_SG_SH_EEENS5_IJNSX_ISG_SC_EENSX_ISH_SC_EEEEESJ_SK_SJ_SK_NS1I_6fusion15FusionCallbacksIS1M_NS1R_17LinearCombinationISJ_fSJ_fLNS_15FloatRoundStyleE2EEES1N_S1Q_JEEENS4_5SM1004TMEM4LOAD26SM100_TMEM_LOAD_32dp32b64xENS4_13SM90_TMA_LOADES1F_NS4_39AutoVectorizingCopyWithAssumedAlignmentILi128EEENS4_14SM90_TMA_STOREES1F_S23_S23_EEEvvEEEEvNT_6ParamsE,@function
        .size           _ZN7cutlass13device_kernelINS_4gemm6kernel13GemmUniversalIN4cute5tupleIJiiiiEEENS1_10collective13CollectiveMmaINS1_35MainloopSm100TmaUmmaWarpSpecializedILi16ELi2ELi4ENS5_IJNS4_1CILi2EEENSA_ILi1EEESC_EEEEENS5_IJNSA_ILi256EEENSA_ILi128EEENSA_ILi64EEEEEENS_12float_e4m3_tENS5_IJlSC_lEEESJ_SK_NS4_8TiledMMAINS4_8MMA_AtomIJNS4_10MMA_TraitsINS4_25SM100_MMA_F8F6F4_2x1SM_SSEJSJ_SJ_fSF_SG_NS4_17integral_constantINS4_4UMMA5MajorELSR_0EEESS_NSP_INSQ_7ScaleInELST_0EEESU_EEEEEENS4_6LayoutINS5_IJSC_SC_SC_EEENS5_IJNSA_ILi0EEESZ_SZ_EEEEENS5_IJNS4_10UnderscoreES12_S12_EEEEENS4_18SM100_TMA_2SM_LOADENS4_14ComposedLayoutINS4_7SwizzleILi2ELi4ELi3EEENS4_18smem_ptr_flag_bitsILi8EEENSX_INS5_IJNSA_ILi8EEESH_EEENS5_IJSH_SC_EEEEEEEvNS4_8identityES15_S1F_vS1G_EENS_8epilogue10collective18CollectiveEpilogueINS1I_23Sm100TmaWarpSpecializedILi2ELi2ELi64ELb0ELb0EEEJNS5_IJSG_SG_SH_EEENS5_IJNSX_ISG_SC_EENSX_ISH_SC_EEEEESJ_SK_SJ_SK_NS1I_6fusion15FusionCallbacksIS1M_NS1R_17LinearCombinationISJ_fSJ_fLNS_15FloatRoundStyleE2EEES1N_S1Q_JEEENS4_5SM1004TMEM4LOAD26SM100_TMEM_LOAD_32dp32b64xENS4_13SM90_TMA_LOADES1F_NS4_39AutoVectorizingCopyWithAssumedAlignmentILi128EEENS4_14SM90_TMA_STOREES1F_S23_S23_EEEvvEEEEvNT_6ParamsE,(.L_x_201 - _ZN7cutlass13device_kernelINS_4gemm6kernel13GemmUniversalIN4cute5tupleIJiiiiEEENS1_10collective13CollectiveMmaINS1_35MainloopSm100TmaUmmaWarpSpecializedILi16ELi2ELi4ENS5_IJNS4_1CILi2EEENSA_ILi1EEESC_EEEEENS5_IJNSA_ILi256EEENSA_ILi128EEENSA_ILi64EEEEEENS_12float_e4m3_tENS5_IJlSC_lEEESJ_SK_NS4_8TiledMMAINS4_8MMA_AtomIJNS4_10MMA_TraitsINS4_25SM100_MMA_F8F6F4_2x1SM_SSEJSJ_SJ_fSF_SG_NS4_17integral_constantINS4_4UMMA5MajorELSR_0EEESS_NSP_INSQ_7ScaleInELST_0EEESU_EEEEEENS4_6LayoutINS5_IJSC_SC_SC_EEENS5_IJNSA_ILi0EEESZ_SZ_EEEEENS5_IJNS4_10UnderscoreES12_S12_EEEEENS4_18SM100_TMA_2SM_LOADENS4_14ComposedLayoutINS4_7SwizzleILi2ELi4ELi3EEENS4_18smem_ptr_flag_bitsILi8EEENSX_INS5_IJNSA_ILi8EEESH_EEENS5_IJSH_SC_EEEEEEEvNS4_8identityES15_S1F_vS1G_EENS_8epilogue10collective18CollectiveEpilogueINS1I_23Sm100TmaWarpSpecializedILi2ELi2ELi64ELb0ELb0EEEJNS5_IJSG_SG_SH_EEENS5_IJNSX_ISG_SC_EENSX_ISH_SC_EEEEESJ_SK_SJ_SK_NS1I_6fusion15FusionCallbacksIS1M_NS1R_17LinearCombinationISJ_fSJ_fLNS_15FloatRoundStyleE2EEES1N_S1Q_JEEENS4_5SM1004TMEM4LOAD26SM100_TMEM_LOAD_32dp32b64xENS4_13SM90_TMA_LOADES1F_NS4_39AutoVectorizingCopyWithAssumedAlignmentILi128EEENS4_14SM90_TMA_STOREES1F_S23_S23_EEEvvEEEEvNT_6ParamsE)
        .other          _ZN7cutlass13device_kernelINS_4gemm6kernel13GemmUniversalIN4cute5tupleIJiiiiEEENS1_10collective13CollectiveMmaINS1_35MainloopSm100TmaUmmaWarpSpecializedILi16ELi2ELi4ENS5_IJNS4_1CILi2EEENSA_ILi1EEESC_EEEEENS5_IJNSA_ILi256EEENSA_ILi128EEENSA_ILi64EEEEEENS_12float_e4m3_tENS5_IJlSC_lEEESJ_SK_NS4_8TiledMMAINS4_8MMA_AtomIJNS4_10MMA_TraitsINS4_25SM100_MMA_F8F6F4_2x1SM_SSEJSJ_SJ_fSF_SG_NS4_17integral_constantINS4_4UMMA5MajorELSR_0EEESS_NSP_INSQ_7ScaleInELST_0EEESU_EEEEEENS4_6LayoutINS5_IJSC_SC_SC_EEENS5_IJNSA_ILi0EEESZ_SZ_EEEEENS5_IJNS4_10UnderscoreES12_S12_EEEEENS4_18SM100_TMA_2SM_LOADENS4_14ComposedLayoutINS4_7SwizzleILi2ELi4ELi3EEENS4_18smem_ptr_flag_bitsILi8EEENSX_INS5_IJNSA_ILi8EEESH_EEENS5_IJSH_SC_EEEEEEEvNS4_8identityES15_S1F_vS1G_EENS_8epilogue10collective18CollectiveEpilogueINS1I_23Sm100TmaWarpSpecializedILi2ELi2ELi64ELb0ELb0EEEJNS5_IJSG_SG_SH_EEENS5_IJNSX_ISG_SC_EENSX_ISH_SC_EEEEESJ_SK_SJ_SK_NS1I_6fusion15FusionCallbacksIS1M_NS1R_17LinearCombinationISJ_fSJ_fLNS_15FloatRoundStyleE2EEES1N_S1Q_JEEENS4_5SM1004TMEM4LOAD26SM100_TMEM_LOAD_32dp32b64xENS4_13SM90_TMA_LOADES1F_NS4_39AutoVectorizingCopyWithAssumedAlignmentILi128EEENS4_14SM90_TMA_STOREES1F_S23_S23_EEEvvEEEEvNT_6ParamsE,@"STO_CUDA_ENTRY STV_DEFAULT"
_ZN7cutlass13device_kernelINS_4gemm6kernel13GemmUniversalIN4cute5tupleIJiiiiEEENS1_10collective13CollectiveMmaINS1_35MainloopSm100TmaUmmaWarpSpecializedILi16ELi2ELi4ENS5_IJNS4_1CILi2EEENSA_ILi1EEESC_EEEEENS5_IJNSA_ILi256EEENSA_ILi128EEENSA_ILi64EEEEEENS_12float_e4m3_tENS5_IJlSC_lEEESJ_SK_NS4_8TiledMMAINS4_8MMA_AtomIJNS4_10MMA_TraitsINS4_25SM100_MMA_F8F6F4_2x1SM_SSEJSJ_SJ_fSF_SG_NS4_17integral_constantINS4_4UMMA5MajorELSR_0EEESS_NSP_INSQ_7ScaleInELST_0EEESU_EEEEEENS4_6LayoutINS5_IJSC_SC_SC_EEENS5_IJNSA_ILi0EEESZ_SZ_EEEEENS5_IJNS4_10UnderscoreES12_S12_EEEEENS4_18SM100_TMA_2SM_LOADENS4_14ComposedLayoutINS4_7SwizzleILi2ELi4ELi3EEENS4_18smem_ptr_flag_bitsILi8EEENSX_INS5_IJNSA_ILi8EEESH_EEENS5_IJSH_SC_EEEEEEEvNS4_8identityES15_S1F_vS1G_EENS_8epilogue10collective18CollectiveEpilogueINS1I_23Sm100TmaWarpSpecializedILi2ELi2ELi64ELb0ELb0EEEJNS5_IJSG_SG_SH_EEENS5_IJNSX_ISG_SC_EENSX_ISH_SC_EEEEESJ_SK_SJ_SK_NS1I_6fusion15FusionCallbacksIS1M_NS1R_17LinearCombinationISJ_fSJ_fLNS_15FloatRoundStyleE2EEES1N_S1Q_JEEENS4_5SM1004TMEM4LOAD26SM100_TMEM_LOAD_32dp32b64xENS4_13SM90_TMA_LOADES1F_NS4_39AutoVectorizingCopyWithAssumedAlignmentILi128EEENS4_14SM90_TMA_STOREES1F_S23_S23_EEEvvEEEEvNT_6ParamsE:
[----:B------:R-:W1:Y:S01]  /*0000*/  LDC R1, c[0x0][0x37c] ;  /* 0x0000df00ff017b82 */ /* 0x000e620000000800 */
[----:B------:R-:W2:Y:S01]  /*0010*/  S2R R189, SR_TID.X ;  /* 0x0000000000bd7919 */ /* 0x000ea20000002100 */
[----:B------:R-:W3:Y:S06]  /*0020*/  LDCU.64 UR6, c[0x0][0x890] ;  /* 0x00011200ff0677ac */ /* 0x000eec0008000a00 */
[----:B------:R-:W4:Y:S01]  /*0030*/  S2UR UR37, SR_CgaCtaId ;  /* 0x00000000002579c3 */ /* 0x000f220000008800 */
[----:B------:R-:W-:Y:S02]  /*0040*/  PRMT R171, RZ, 0x7610, R171 ;  /* 0x00007610ffab7816 */ /* 0x000fe400000000ab */
[----:B------:R-:W-:Y:S01]  /*0050*/  ELECT P1, URZ, PT ;  /* 0x0000000000ff782f */ /* 0x000fe20003820000 */
[----:B------:R-:W1:Y:S01]  /*0060*/  LDCU.64 UR46, c[0x0][0x358] ;  /* 0x00006b00ff2e77ac */ /* 0x000e620008000a00 */
[----:B---3--:R-:W-:-:S04]  /*0070*/  UISETP.NE.U32.AND UP0, UPT, UR6, URZ, UPT ;  /* 0x000000ff0600728c */ /* 0x008fc8000bf05070 */
[----:B------:R-:W-:Y:S02]  /*0080*/  UISETP.NE.AND.EX UP0, UPT, UR7, URZ, UPT, UP0 ;  /* 0x000000ff0700728c */ /* 0x000fe4000bf05300 */
[----:B----4-:R-:W-:Y:S02]  /*0090*/  ULOP3.LUT UR5, UR37, 0x1, URZ, 0xc0, !UPT ;  /* 0x0000000125057892 */ /* 0x010fe4000f8ec0ff */
[----:B------:R-:W-:Y:S01]  /*00a0*/  ULOP3.LUT UR4, UR37, 0x1, URZ, 0x3c, !UPT ;  /* 0x0000000125047892 */ /* 0x000fe2000f8e3cff */
[----:B--2---:R-:W-:-:S05]  /*00b0*/  SHF.R.U32.HI R173, RZ, 0x5, R189 ;  /* 0x00000005ffad7819 */ /* 0x004fca00000116bd */
[----:B------:R-:W2:Y:S02]  /*00c0*/  SHFL.IDX PT, R0, R173, RZ, 0x1f ;  /* 0x00001fffad007589 */ /* 0x000ea400000e0000 */
[----:B--2---:R-:W-:Y:S01]  /*00d0*/  R2UR UR10, R0 ;  /* 0x00000000000a72ca */ /* 0x004fe200000e0000 */
[----:B-1----:R-:W-:-:S14]  /*00e0*/  BRA.U UP0, `(.L_x_0) ;  /* 0x00000001002c7547 */ /* 0x002fdc000b800000 */
[----:B------:R-:W1:Y:S02]  /*00f0*/  LDCU.64 UR8, c[0x0][0x888] ;  /* 0x00011100ff0877ac */ /* 0x000e640008000a00 */
[----:B-1----:R-:W-:-:S04]  /*0100*/  UISETP.NE.U32.AND UP0, UPT, UR8, URZ, UPT ;  /* 0x000000ff0800728c */ /* 0x002fc8000bf05070 */
[----:B------:R-:W-:-:S09]  /*0110*/  UISETP.NE.AND.EX UP0, UPT, UR9, URZ, UPT, UP0 ;  /* 0x000000ff0900728c */ /* 0x000fd2000bf05300 */
[----:B------:R-:W-:Y:S05]  /*0120*/  BRA.U !UP0, `(.L_x_1) ;  /* 0x0000000108107547 */ /* 0x000fea000b800000 */
[----:B------:R-:W1:Y:S02]  /*0130*/  LDC.64 R2, c[0x0][0x888] ;  /* 0x00022200ff027b82 */ /* 0x000e640000000a00 */
[----:B-1----:R1:W5:Y:S01]  /*0140*/  LDG.E R81, desc[UR46][R2.64] ;  /* 0x0000002e02517981 */ /* 0x002362000c1e1900 */
[----:B------:R-:W-:Y:S01]  /*0150*/  HFMA2 R171, -RZ, RZ, 0, 5.9604644775390625e-08 ;  /* 0x00000001ffab7431 */ /* 0x000fe200000001ff */
[----:B------:R-:W-:Y:S05]  /*0160*/  BRA `(.L_x_0) ;  /* 0x00000000000c7947 */ /* 0x000fea0003800000 */
.L_x_1:
[----:B------:R-:W1:Y:S01]  /*0170*/  LDCU UR8, c[0x0][0x880] ;  /* 0x00011000ff0877ac */ /* 0x000e620008000800 */
[----:B------:R-:W-:Y:S01]  /*0180*/  HFMA2 R171, -RZ, RZ, 0, 5.9604644775390625e-08 ;  /* 0x00000001ffab7431 */ /* 0x000fe200000001ff */
[----:B-1----:R-:W-:-:S07]  /*0190*/  MOV R81, UR8 ;  /* 0x0000000800517c02 */ /* 0x002fce0008000f00 */
.L_x_0:
[----:B------:R-:W2:Y:S02]  /*01a0*/  LDCU.64 UR8, c[0x0][0x8b0] ;  /* 0x00011600ff0877ac */ /* 0x000ea40008000a00 */
[----:B--2---:R-:W-:-:S04]  /*01b0*/  UISETP.NE.U32.AND UP0, UPT, UR8, URZ, UPT ;  /* 0x000000ff0800728c */ /* 0x004fc8000bf05070 */
[----:B------:R-:W-:-:S09]  /*01c0*/  UISETP.NE.AND.EX UP0, UPT, UR9, URZ, UPT, UP0 ;  /* 0x000000ff0900728c */ /* 0x000fd2000bf05300 */
[----:B------:R-:W-:Y:S05]  /*01d0*/  BRA.U UP0, `(.L_x_2) ;  /* 0x0000000100247547 */ /* 0x000fea000b800000 */
[----:B------:R-:W2:Y:S02]  /*01e0*/  LDCU.64 UR8, c[0x0][0x8a8] ;  /* 0x00011500ff0877ac */ /* 0x000ea40008000a00 */
[----:B--2---:R-:W-:-:S04]  /*01f0*/  UISETP.NE.U32.AND UP0, UPT, UR8, URZ, UPT ;  /* 0x000000ff0800728c */ /* 0x004fc8000bf05070 */
[----:B------:R-:W-:-:S09]  /*0200*/  UISETP.NE.AND.EX UP0, UPT, UR9, URZ, UPT, UP0 ;  /* 0x000000ff0900728c */ /* 0x000fd2000bf05300 */
[----:B------:R-:W-:Y:S05]  /*0210*/  BRA.U !UP0, `(.L_x_3) ;  /* 0x00000001080c7547 */ /* 0x000fea000b800000 */
[----:B------:R-:W2:Y:S02]  /*0220*/  LDC.64 R78, c[0x0][0x8a8] ;  /* 0x00022a00ff4e7b82 */ /* 0x000ea40000000a00 */
[----:B--2---:R2:W5:Y:S01]  /*0230*/  LDG.E R78, desc[UR46][R78.64] ;  /* 0x0000002e4e4e7981 */ /* 0x004562000c1e1900 */
[----:B------:R-:W-:Y:S05]  /*0240*/  BRA `(.L_x_2) ;  /* 0x0000000000087947 */ /* 0x000fea0003800000 */
.L_x_3:
[----:B------:R-:W2:Y:S02]  /*0250*/  LDCU UR8, c[0x0][0x8a0] ;  /* 0x00011400ff0877ac */ /* 0x000ea40008000800 */
[----:B--2---:R-:W-:Y:S02]  /*0260*/  MOV R78, UR8 ;  /* 0x00000008004e7c02 */ /* 0x004fe40008000f00 */
.L_x_2:
[----:B------:R-:W-:Y:S01]  /*0270*/  IMAD.U32 R0, RZ, RZ, UR10 ;  /* 0x0000000aff007e24 */ /* 0x000fe2000f8e00ff */
[----:B------:R-:W-:Y:S04]  /*0280*/  BSSY.RECONVERGENT B0, `(.L_x_4) ;  /* 0x000000c000007945 */ /* 0x000fe80003800200 */
[C---:B------:R-:W-:Y:S02]  /*0290*/  ISETP.NE.OR P2, PT, R0.reuse, 0x1, !P1 ;  /* 0x000000010000780c */ /* 0x040fe40004f45670 */
[----:B------:R-:W-:-:S11]  /*02a0*/  ISETP.NE.OR P0, PT, R0, 0x3, !P1 ;  /* 0x000000030000780c */ /* 0x000fd60004f05670 */
[----:B------:R-:W-:Y:S05]  /*02b0*/  @P2 BRA `(.L_x_5) ;  /* 0x0000000000202947 */ /* 0x000fea0003800000 */
[----:B------:R-:W3:Y:S02]  /*02c0*/  LDCU.64 UR8, c[0x0][0x348] ;  /* 0x00006900ff0877ac */ /* 0x000ee40008000a00 */
[----:B---3--:R-:W-:Y:S02]  /*02d0*/  UIADD3 UR12, UP1, UPT, UR8, 0x80, URZ ;  /* 0x00000080080c7890 */ /* 0x008fe4000ff3e0ff */
[----:B------:R-:W-:Y:S02]  /*02e0*/  UIADD3 UR8, UP0, UPT, UR8, 0x180, URZ ;  /* 0x0000018008087890 */ /* 0x000fe4000ff1e0ff */
[----:B------:R-:W-:Y:S02]  /*02f0*/  UIADD3.X UR13, UPT, UPT, URZ, UR9, URZ, UP1, !UPT ;  /* 0x00000009ff0d7290 */ /* 0x000fe40008ffe4ff */
[----:B------:R-:W-:-:S07]  /*0300*/  UIADD3.X UR9, UPT, UPT, URZ, UR9, URZ, UP0, !UPT ;  /* 0x00000009ff097290 */ /* 0x000fce00087fe4ff */
[----:B------:R3:W-:Y:S02]  /*0310*/  UTMACCTL.PF [UR12] ;  /* 0x000000000c0079b9 */ /* 0x0007e40008040000 */
[----:B------:R3:W-:Y:S02]  /*0320*/  UTMACCTL.PF [UR8] ;  /* 0x00000000080079b9 */ /* 0x0007e40008040000 */
[----:B---3--:R-:W-:Y:S01]  /*0330*/  NOP ;  /* 0x0000000000007918 */ /* 0x008fe20000000000 */
.L_x_5:
[----:B------:R-:W-:Y:S05]  /*0340*/  BSYNC.RECONVERGENT B0 ;  /* 0x0000000000007941 */ /* 0x000fea0003800200 */
.L_x_4:
[----:B------:R-:W-:Y:S04]  /*0350*/  BSSY.RECONVERGENT B0, `(.L_x_6) ;  /* 0x000000a000007945 */ /* 0x000fe80003800200 */
        /* <DEDUP_REMOVED lines=9> */
.L_x_7:
[----:B------:R-:W-:Y:S05]  /*03f0*/  BSYNC.RECONVERGENT B0 ;  /* 0x0000000000007941 */ /* 0x000fea0003800200 */
.L_x_6:
[----:B------:R-:W3:Y:S01]  /*0400*/  LDCU.64 UR8, c[0x0][0x888] ;  /* 0x00011100ff0877ac */ /* 0x000ee20008000a00 */
[----:B------:R-:W-:Y:S02]  /*0410*/  UISETP.EQ.U32.AND UP1, UPT, UR6, URZ, UPT ;  /* 0x000000ff0600728c */ /* 0x000fe4000bf22070 */
[----:B------:R-:W-:Y:S02]  /*0420*/  UPLOP3.LUT UP5, UPT, UPT, UPT, UPT, 0x80, 0x8 ;  /* 0x000000000008789c */ /* 0x000fe40003faf070 */
[----:B---3--:R-:W-:-:S04]  /*0430*/  UISETP.NE.U32.AND UP0, UPT, UR8, URZ, UPT ;  /* 0x000000ff0800728c */ /* 0x008fc8000bf05070 */
[----:B------:R-:W-:-:S04]  /*0440*/  UISETP.NE.AND.EX UP0, UPT, UR9, URZ, UPT, UP0 ;  /* 0x000000ff0900728c */ /* 0x000fc8000bf05300 */
[----:B------:R-:W-:-:S04]  /*0450*/  UISETP.EQ.OR.EX UP2, UPT, UR7, URZ, !UP0, UP1 ;  /* 0x000000ff0700728c */ /* 0x000fc8000c742710 */
[----:B------:R-:W-:-:S05]  /*0460*/  UP2UR UR50, UPR, URZ, 0x4 ;  /* 0x00000004ff327883 */ /* 0x000fca0008000000 */
[----:B------:R-:W-:Y:S07]  /*0470*/  BRA.U !UP2, `(.L_x_8) ;  /* 0x000000010a207547 */ /* 0x000fee000b800000 */
[----:B------:R-:W-:Y:S01]  /*0480*/  UISETP.NE.U32.AND UP2, UPT, UR6, URZ, UPT ;  /* 0x000000ff0600728c */ /* 0x000fe2000bf45070 */
[----:B-----5:R-:W-:Y:S01]  /*0490*/  FSETP.NEU.AND P0, PT, R81, RZ, PT ;  /* 0x000000ff5100720b */ /* 0x020fe20003f0d000 */
[----:B------:R-:W-:Y:S02]  /*04a0*/  USEL UR6, URZ, 0xffffffff, UP0 ;  /* 0xffffffffff067887 */ /* 0x000fe40008000000 */
[----:B------:R-:W-:-:S10]  /*04b0*/  UISETP.NE.AND.EX UP2, UPT, UR7, URZ, UPT, UP2 ;  /* 0x000000ff0700728c */ /* 0x000fd4000bf45320 */
[----:B------:R-:W-:Y:S01]  /*04c0*/  VOTEU.ANY UP1, P0 ;  /* 0x0000000000ff7886 */ /* 0x000fe20000020100 */
[----:B------:R-:W-:-:S04]  /*04d0*/  @!UP2 USEL UR6, URZ, 0xffffffff, UP1 ;  /* 0xffffffffff06a887 */ /* 0x000fc80008800000 */
[----:B------:R-:W-:-:S04]  /*04e0*/  ULOP3.LUT UR6, UR6, 0x1, URZ, 0xc0, !UPT ;  /* 0x0000000106067892 */ /* 0x000fc8000f8ec0ff */
[----:B------:R-:W-:-:S11]  /*04f0*/  UISETP.NE.U32.AND UP5, UPT, UR6, 0x1, UPT ;  /* 0x000000010600788c */ /* 0x000fd6000bfa5070 */
.L_x_8:
[----:B------:R-:W3:Y:S01]  /*0500*/  SHFL.IDX PT, R0, R173, RZ, 0x1f ;  /* 0x00001fffad007589 */ /* 0x000ee200000e0000 */
[----:B------:R-:W-:-:S04]  /*0510*/  UISETP.NE.AND UP1, UPT, UR10, 0x2, UPT ;  /* 0x000000020a00788c */ /* 0x000fc8000bf25270 */
[----:B------:R-:W-:Y:S02]  /*0520*/  UISETP.EQ.AND UP2, UPT, UR5, URZ, !UP1 ;  /* 0x000000ff0500728c */ /* 0x000fe4000cf42270 */
[----:B------:R-:W-:-:S04]  /*0530*/  USEL UR7, URZ, 0x1, UP1 ;  /* 0x00000001ff077887 */ /* 0x000fc80008800000 */
[----:B------:R-:W-:Y:S02]  /*0540*/  PLOP3.LUT P5, PT, P1, PT, UP2, 0x80, 0x8 ;  /* 0x000000000008781c */ /* 0x000fe40000faf028 */
[----:B---3--:R-:W-:-:S13]  /*0550*/  ISETP.NE.AND P0, PT, R0, RZ, PT ;  /* 0x000000ff0000720c */ /* 0x008fda0003f05270 */
[----:B------:R-:W-:Y:S05]  /*0560*/  @P0 BRA `(.L_x_9) ;  /* 0x0000000000b00947 */ /* 0x000fea0003800000 */
[----:B------:R-:W-:Y:S01]  /*0570*/  ELECT P0, URZ, PT ;  /* 0x0000000000ff782f */ /* 0x000fe20003800000 */
[----:B------:R-:W-:-:S12]  /*0580*/  BSSY.RECONVERGENT B0, `(.L_x_9) ;  /* 0x000002a000007945 */ /* 0x000fd80003800200 */
[----:B------:R-:W-:Y:S05]  /*0590*/  @!P0 BRA `(.L_x_10) ;  /* 0x0000000000a08947 */ /* 0x000fea0003800000 */
[----:B------:R-:W-:Y:S01]  /*05a0*/  UMOV UR8, 0x400 ;  /* 0x0000040000087882 */ /* 0x000fe20000000000 */
[----:B------:R-:W-:Y:S01]  /*05b0*/  UMOV UR6, 0x1 ;  /* 0x0000000100067882 */ /* 0x000fe20000000000 */
[----:B------:R-:W-:Y:S02]  /*05c0*/  ULEA UR8, UR37, UR8, 0x18 ;  /* 0x0000000825087291 */ /* 0x000fe4000f8ec0ff */
[----:B------:R-:W-:-:S04]  /*05d0*/  UIADD3 UR12, UPT, UPT, -UR6, 0x100000, URZ ;  /* 0x00100000060c7890 */ /* 0x000fc8000fffe1ff */
[----:B------:R-:W-:Y:S02]  /*05e0*/  USHF.L.U32 UR13, UR12, 0xb, URZ ;  /* 0x0000000b0c0d7899 */ /* 0x000fe400080006ff */
[----:B------:R-:W-:Y:S01]  /*05f0*/  USHF.L.U32 UR12, UR12, 0x1, URZ ;  /* 0x000000010c0c7899 */ /* 0x000fe200080006ff */
[----:B------:R-:W3:Y:S11]  /*0600*/  FENCE.VIEW.ASYNC.S ;  /* 0x00000000000073c6 */ /* 0x000ef60000000000 */
[----:B---3--:R3:W4:Y:S01]  /*0610*/  SYNCS.EXCH.64 URZ, [UR8], UR12 ;  /* 0x0000000c08ff75b2 */ /* 0x0087220008000100 */
[----:B------:R3:W1:Y:S01]  /*0620*/  SYNCS.EXCH.64 URZ, [UR8+0x80], UR12 ;  /* 0x0000800c08ff75b2 */ /* 0x0006620008000100 */
        /* <DEDUP_REMOVED lines=29> */
[----:B------:R3:W1:Y:S02]  /*0800*/  SYNCS.EXCH.64 URZ, [UR8+0xf8], UR12 ;  /* 0x0000f80c08ff75b2 */ /* 0x0006640008000100 */
[----:B---34-:R-:W-:Y:S01]  /*0810*/  NOP ;  /* 0x0000000000007918 */ /* 0x018fe20000000000 */
.L_x_10:
[----:B------:R-:W-:Y:S05]  /*0820*/  BSYNC.RECONVERGENT B0 ;  /* 0x0000000000007941 */ /* 0x000fea0003800200 */
.L_x_9:
[----:B------:R-:W3:Y:S01]  /*0830*/  SHFL.IDX PT, R0, R173, RZ, 0x1f ;  /* 0x00001fffad007589 */ /* 0x000ee200000e0000 */
[----:B------:R-:W-:Y:S01]  /*0840*/  NOP ;  /* 0x0000000000007918 */ /* 0x000fe20000000000 */
[----:B---3--:R-:W-:-:S13]  /*0850*/  ISETP.NE.AND P0, PT, R0, 0x1, PT ;  /* 0x000000010000780c */ /* 0x008fda0003f05270 */
[----:B------:R-:W-:Y:S05]  /*0860*/  @P0 BRA `(.L_x_11) ;  /* 0x0000000000440947 */ /* 0x000fea0003800000 */
[----:B------:R-:W-:Y:S01]  /*0870*/  UMOV UR9, 0x400 ;  /* 0x0000040000097882 */ /* 0x000fe20000000000 */
[----:B------:R-:W-:Y:S01]  /*0880*/  UMOV UR8, 0x20 ;  /* 0x0000002000087882 */ /* 0x000fe20000000000 */
[----:B------:R-:W-:Y:S01]  /*0890*/  UMOV UR6, 0x80 ;  /* 0x0000008000067882 */ /* 0x000fe20000000000 */
[----:B------:R-:W-:Y:S02]  /*08a0*/  ULEA UR9, UR37, UR9, 0x18 ;  /* 0x0000000925097291 */ /* 0x000fe4000f8ec0ff */
[----:B------:R-:W-:-:S04]  /*08b0*/  UIADD3 UR12, UPT, UPT, -UR8, 0x100000, URZ ;  /* 0x00100000080c7890 */ /* 0x000fc8000fffe1ff */
[----:B------:R-:W-:Y:S02]  /*08c0*/  USHF.L.U32 UR13, UR12, 0xb, URZ ;  /* 0x0000000b0c0d7899 */ /* 0x000fe400080006ff */
[----:B------:R-:W-:Y:S02]  /*08d0*/  USHF.L.U32 UR12, UR12, 0x1, URZ ;  /* 0x000000010c0c7899 */ /* 0x000fe400080006ff */
[----:B------:R-:W-:-:S04]  /*08e0*/  UIADD3 UR14, UPT, UPT, -UR6, 0x100000, URZ ;  /* 0x00100000060e7890 */ /* 0x000fc8000fffe1ff */
[----:B------:R-:W-:Y:S02]  /*08f0*/  USHF.L.U32 UR15, UR14, 0xb, URZ ;  /* 0x0000000b0e0f7899 */ /* 0x000fe400080006ff */
[----:B------:R-:W-:Y:S01]  /*0900*/  USHF.L.U32 UR14, UR14, 0x1, URZ ;  /* 0x000000010e0e7899 */ /* 0x000fe200080006ff */
[----:B------:R-:W-:Y:S01]  /*0910*/  ELECT P0, URZ, PT ;  /* 0x0000000000ff782f */ /* 0x000fe20003800000 */
[----:B------:R-:W3:Y:S02]  /*0920*/  FENCE.VIEW.ASYNC.S ;  /* 0x00000000000073c6 */ /* 0x000ee40000000000 */
[----:B---3--:R3:W4:Y:S08]  /*0930*/  SYNCS.EXCH.64 URZ, [UR9+0x100], UR12 ;  /* 0x0001000c09ff75b2 */ /* 0x0087300008000100 */
[----:B------:R3:W1:Y:S01]  /*0940*/  SYNCS.EXCH.64 URZ, [UR9+0x110], UR14 ;  /* 0x0001100e09ff75b2 */ /* 0x0006620008000100 */
[----:B------:R3:W1:Y:S01]  /*0950*/  SYNCS.EXCH.64 URZ, [UR9+0x108], UR12 ;  /* 0x0001080c09ff75b2 */ /* 0x0006620008000100 */
[----:B------:R3:W1:Y:S01]  /*0960*/  SYNCS.EXCH.64 URZ, [UR9+0x118], UR14 ;  /* 0x0001180e09ff75b2 */ /* 0x0006620008000100 */
[----:B------:R-:W-:Y:S01]  /*0970*/  NOP ;  /* 0x0000000000007918 */ /* 0x000fe20000000000 */
.L_x_11:
[----:B------:R-:W2:Y:S01]  /*0980*/  SHFL.IDX PT, R0, R173, RZ, 0x1f ;  /* 0x00001fffad007589 */ /* 0x000ea200000e0000 */
[----:B------:R-:W-:Y:S01]  /*0990*/  NOP ;  /* 0x0000000000007918 */ /* 0x000fe20000000000 */
[----:B--2---:R-:W-:-:S13]  /*09a0*/  ISETP.NE.AND P0, PT, R0, 0x3, PT ;  /* 0x000000030000780c */ /* 0x004fda0003f05270 */
[----:B------:R-:W-:Y:S05]  /*09b0*/  @P0 BRA `(.L_x_12) ;  /* 0x00000000002c0947 */ /* 0x000fea0003800000 */
[----:B------:R-:W-:Y:S01]  /*09c0*/  UMOV UR8, 0x400 ;  /* 0x0000040000087882 */ /* 0x000fe20000000000 */
[----:B------:R-:W-:Y:S01]  /*09d0*/  UMOV UR6, 0x20 ;  /* 0x0000002000067882 */ /* 0x000fe20000000000 */
[----:B------:R-:W-:Y:S02]  /*09e0*/  ULEA UR8, UR37, UR8, 0x18 ;  /* 0x0000000825087291 */ /* 0x000fe4000f8ec0ff */
[----:B---3--:R-:W-:-:S04]  /*09f0*/  UIADD3 UR12, UPT, UPT, -UR6, 0x100000, URZ ;  /* 0x00100000060c7890 */ /* 0x008fc8000fffe1ff */
[----:B------:R-:W-:Y:S02]  /*0a00*/  USHF.L.U32 UR13, UR12, 0xb, URZ ;  /* 0x0000000b0c0d7899 */ /* 0x000fe400080006ff */
[----:B------:R-:W-:Y:S01]  /*0a10*/  USHF.L.U32 UR12, UR12, 0x1, URZ ;  /* 0x000000010c0c7899 */ /* 0x000fe200080006ff */
[----:B------:R-:W-:Y:S01]  /*0a20*/  ELECT P0, URZ, PT ;  /* 0x0000000000ff782f */ /* 0x000fe20003800000 */
[----:B------:R-:W2:Y:S10]  /*0a30*/  FENCE.VIEW.ASYNC.S ;  /* 0x00000000000073c6 */ /* 0x000eb40000000000 */
[----:B--2---:R2:W3:Y:S01]  /*0a40*/  SYNCS.EXCH.64 URZ, [UR8+0x120], UR12 ;  /* 0x0001200c08ff75b2 */ /* 0x0044e20008000100 */
[----:B------:R2:W1:Y:S01]  /*0a50*/  SYNCS.EXCH.64 URZ, [UR8+0x128], UR12 ;  /* 0x0001280c08ff75b2 */ /* 0x0004620008000100 */
[----:B------:R-:W-:Y:S01]  /*0a60*/  NOP ;  /* 0x0000000000007918 */ /* 0x000fe20000000000 */
.L_x_12:
[----:B------:R-:W4:Y:S01]  /*0a70*/  SHFL.IDX PT, R0, R173, RZ, 0x1f ;  /* 0x00001fffad007589 */ /* 0x000f2200000e0000 */
[----:B------:R-:W-:Y:S01]  /*0a80*/  NOP ;  /* 0x0000000000007918 */ /* 0x000fe20000000000 */
[----:B----4-:R-:W-:-:S13]  /*0a90*/  ISETP.NE.AND P0, PT, R0, 0x4, PT ;  /* 0x000000040000780c */ /* 0x010fda0003f05270 */
[----:B------:R-:W-:Y:S05]  /*0aa0*/  @P0 BRA `(.L_x_13) ;  /* 0x0000000000480947 */ /* 0x000fea0003800000 */
[----:B---3--:R-:W-:Y:S01]  /*0ab0*/  UMOV UR9, 0x1e0 ;  /* 0x000001e000097882 */ /* 0x008fe20000000000 */
[----:B--2---:R-:W-:Y:S01]  /*0ac0*/  UMOV UR8, 0x400 ;  /* 0x0000040000087882 */ /* 0x004fe20000000000 */
[----:B------:R-:W-:Y:S01]  /*0ad0*/  USEL UR9, UR9, 0x1a0, UP5 ;  /* 0x000001a009097887 */ /* 0x000fe2000a800000 */
        /* <DEDUP_REMOVED lines=9> */
[----:B------:R-:W2:Y:S02]  /*0b70*/  FENCE.VIEW.ASYNC.S ;  /* 0x00000000000073c6 */ /* 0x000ea40000000000 */
[----:B--2---:R4:W2:Y:S08]  /*0b80*/  SYNCS.EXCH.64 URZ, [UR8+0x130], UR12 ;  /* 0x0001300c08ff75b2 */ /* 0x0048b00008000100 */
[----:B------:R4:W3:Y:S01]  /*0b90*/  SYNCS.EXCH.64 URZ, [UR8+0x140], UR14 ;  /* 0x0001400e08ff75b2 */ /* 0x0008e20008000100 */
[----:B------:R4:W1:Y:S01]  /*0ba0*/  SYNCS.EXCH.64 URZ, [UR8+0x138], UR12 ;  /* 0x0001380c08ff75b2 */ /* 0x0008620008000100 */
[----:B------:R4:W1:Y:S02]  /*0bb0*/  SYNCS.EXCH.64 URZ, [UR8+0x148], UR14 ;  /* 0x0001480e08ff75b2 */ /* 0x0008640008000100 */
[----:B----4-:R-:W-:Y:S01]  /*0bc0*/  NOP ;  /* 0x0000000000007918 */ /* 0x010fe20000000000 */
.L_x_13:
[----:B------:R-:W4:Y:S01]  /*0bd0*/  SHFL.IDX PT, R0, R173, RZ, 0x1f ;  /* 0x00001fffad007589 */ /* 0x000f2200000e0000 */
[----:B------:R-:W-:Y:S01]  /*0be0*/  NOP ;  /* 0x0000000000007918 */ /* 0x000fe20000000000 */
[----:B----4-:R-:W-:-:S13]  /*0bf0*/  ISETP.NE.AND P0, PT, R0, 0x5, PT ;  /* 0x000000050000780c */ /* 0x010fda0003f05270 */
[----:B------:R-:W-:Y:S05]  /*0c00*/  @P0 BRA `(.L_x_14) ;  /* 0x0000000000540947 */ /* 0x000fea0003800000 */
[----:B---3--:R-:W-:Y:S01]  /*0c10*/  UMOV UR9, 0x400 ;  /* 0x0000040000097882 */ /* 0x008fe20000000000 */
[----:B--2---:R-:W-:Y:S01]  /*0c20*/  UMOV UR8, 0x1 ;  /* 0x0000000100087882 */ /* 0x004fe20000000000 */
        /* <DEDUP_REMOVED lines=13> */
[----:B------:R4:W1:Y:S01]  /*0d00*/  SYNCS.EXCH.64 URZ, [UR9+0x178], UR14 ;  /* 0x0001780e09ff75b2 */ /* 0x0008620008000100 */
[----:B------:R4:W1:Y:S01]  /*0d10*/  SYNCS.EXCH.64 URZ, [UR9+0x160], UR12 ;  /* 0x0001600c09ff75b2 */ /* 0x0008620008000100 */
[----:B------:R4:W1:Y:S01]  /*0d20*/  SYNCS.EXCH.64 URZ, [UR9+0x180], UR14 ;  /* 0x0001800e09ff75b2 */ /* 0x0008620008000100 */
[----:B------:R4:W1:Y:S01]  /*0d30*/  SYNCS.EXCH.64 URZ, [UR9+0x168], UR12 ;  /* 0x0001680c09ff75b2 */ /* 0x0008620008000100 */
[----:B------:R4:W1:Y:S02]  /*0d40*/  SYNCS.EXCH.64 URZ, [UR9+0x188], UR14 ;  /* 0x0001880e09ff75b2 */ /* 0x0008640008000100 */
[----:B----4-:R-:W-:Y:S01]  /*0d50*/  NOP ;  /* 0x0000000000007918 */ /* 0x010fe20000000000 */
.L_x_14:
[----:B------:R-:W4:Y:S01]  /*0d60*/  SHFL.IDX PT, R0, R173, RZ, 0x1f ;  /* 0x00001fffad007589 */ /* 0x000f2200000e0000 */
[----:B------:R-:W-:Y:S01]  /*0d70*/  ISETP.NE.OR P1, PT, RZ, UR10, !P1 ;  /* 0x0000000aff007c0c */ /* 0x000fe2000cf25670 */
[----:B------:R-:W-:Y:S01]  /*0d80*/  NOP ;  /* 0x0000000000007918 */ /* 0x000fe20000000000 */
[----:B----4-:R-:W-:-:S13]  /*0d90*/  ISETP.NE.AND P0, PT, R0, 0x3, PT ;  /* 0x000000030000780c */ /* 0x010fda0003f05270 */
[----:B------:R-:W-:Y:S05]  /*0da0*/  @P0 BRA `(.L_x_15) ;  /* 0x0000000000340947 */ /* 0x000fea0003800000 */
[----:B--2---:R-:W-:Y:S01]  /*0db0*/  UMOV UR8, 0x400 ;  /* 0x0000040000087882 */ /* 0x004fe20000000000 */
[----:B------:R-:W-:Y:S01]  /*0dc0*/  UMOV UR6, 0x20 ;  /* 0x0000002000067882 */ /* 0x000fe20000000000 */
[----:B------:R-:W-:Y:S02]  /*0dd0*/  ULEA UR8, UR37, UR8, 0x18 ;  /* 0x0000000825087291 */ /* 0x000fe4000f8ec0ff */
[----:B---3--:R-:W-:-:S04]  /*0de0*/  UIADD3 UR12, UPT, UPT, -UR6, 0x100000, URZ ;  /* 0x00100000060c7890 */ /* 0x008fc8000fffe1ff */
[----:B------:R-:W-:Y:S02]  /*0df0*/  USHF.L.U32 UR13, UR12, 0xb, URZ ;  /* 0x0000000b0c0d7899 */ /* 0x000fe400080006ff */
[----:B------:R-:W-:Y:S01]  /*0e00*/  USHF.L.U32 UR12, UR12, 0x1, URZ ;  /* 0x000000010c0c7899 */ /* 0x000fe200080006ff */
[----:B------:R-:W-:Y:S01]  /*0e10*/  ELECT P0, URZ, PT ;  /* 0x0000000000ff782f */ /* 0x000fe20003800000 */
[----:B------:R-:W2:Y:S10]  /*0e20*/  FENCE.VIEW.ASYNC.S ;  /* 0x00000000000073c6 */ /* 0x000eb40000000000 */
[----:B--2---:R4:W2:Y:S01]  /*0e30*/  SYNCS.EXCH.64 URZ, [UR8+0x190], UR12 ;  /* 0x0001900c08ff75b2 */ /* 0x0048a20008000100 */
[----:B------:R4:W3:Y:S01]  /*0e40*/  SYNCS.EXCH.64 URZ, [UR8+0x1a0], UR12 ;  /* 0x0001a00c08ff75b2 */ /* 0x0008e20008000100 */
[----:B------:R4:W1:Y:S01]  /*0e50*/  SYNCS.EXCH.64 URZ, [UR8+0x198], UR12 ;  /* 0x0001980c08ff75b2 */ /* 0x0008620008000100 */
[----:B------:R4:W1:Y:S02]  /*0e60*/  SYNCS.EXCH.64 URZ, [UR8+0x1a8], UR12 ;  /* 0x0001a80c08ff75b2 */ /* 0x0008640008000100 */
[----:B----4-:R-:W-:Y:S01]  /*0e70*/  NOP ;  /* 0x0000000000007918 */ /* 0x010fe20000000000 */
.L_x_15:
[----:B------:R-:W-:Y:S01]  /*0e80*/  VOTEU.ALL UP1, P1 ;  /* 0x0000000000ff7886 */ /* 0x000fe20000820000 */
[----:B--2---:R-:W2:Y:S01]  /*0e90*/  LDCU UR8, c[0x0][0x36c] ;  /* 0x00006d80ff0877ac */ /* 0x004ea20008000800 */
[----:B------:R-:W-:Y:S01]  /*0ea0*/  NOP ;  /* 0x0000000000007918 */ /* 0x000fe20000000000 */
[----:B------:R-:W-:Y:S01]  /*0eb0*/  LOP3.LUT R10, R189, 0x1f, RZ, 0xc0, !PT ;  /* 0x0000001fbd0a7812 */ /* 0x000fe200078ec0ff */
[----:B---3--:R-:W-:Y:S01]  /*0ec0*/  UMOV UR12, 0x20 ;  /* 0x00000020000c7882 */ /* 0x008fe20000000000 */
[----:B------:R-:W-:Y:S01]  /*0ed0*/  @!UP1 UMOV UR6, 0x400 ;  /* 0x0000040000069882 */ /* 0x000fe20000000000 */
[----:B------:R-:W-:-:S04]  /*0ee0*/  @!UP1 UIADD3 UR12, UPT, UPT, -UR12, 0x100000, URZ ;  /* 0x001000000c0c9890 */ /* 0x000fc8000fffe1ff */
[----:B------:R-:W-:Y:S02]  /*0ef0*/  @!UP1 USHF.L.U32 UR13, UR12, 0xb, URZ ;  /* 0x0000000b0c0d9899 */ /* 0x000fe400080006ff */
[----:B------:R-:W-:Y:S02]  /*0f00*/  @!UP1 USHF.L.U32 UR12, UR12, 0x1, URZ ;  /* 0x000000010c0c9899 */ /* 0x000fe400080006ff */
[----:B------:R-:W-:Y:S01]  /*0f10*/  @!UP1 ULEA UR6, UR37, UR6, 0x18 ;  /* 0x0000000625069291 */ /* 0x000fe2000f8ec0ff */
[----:B------:R-:W-:Y:S01]  /*0f20*/  VOTEU.ALL UP1, P1 ;  /* 0x0000000000ff7886 */ /* 0x000fe20000820000 */
[----:B------:R-:W-:Y:S01]  /*0f30*/  UISETP.NE.AND UP4, UPT, UR10, URZ, UPT ;  /* 0x000000ff0a00728c */ /* 0x000fe2000bf85270 */
[----:B------:R-:W3:Y:S09]  /*0f40*/  FENCE.VIEW.ASYNC.S ;  /* 0x00000000000073c6 */ /* 0x000ef20000000000 */
[----:B---3--:R3:W4:Y:S01]  /*0f50*/  @!UP1 SYNCS.EXCH.64 URZ, [UR6+0x1b0], UR12 ;  /* 0x0001b00c06ff95b2 */ /* 0x0087220008000100 */
[----:B--2---:R-:W-:-:S09]  /*0f60*/  UISETP.EQ.U32.AND UP1, UPT, UR8, 0x1, UPT ;  /* 0x000000010800788c */ /* 0x004fd2000bf22070 */
[----:B------:R-:W-:Y:S05]  /*0f70*/  BRA.U !UP1, `(.L_x_16) ;  /* 0x0000000109087547 */ /* 0x000fea000b800000 */
[----:B-1--4-:R-:W-:Y:S01]  /*0f80*/  UCGABAR_ARV ;  /* 0x00000000000079c7 */ /* 0x012fe20008000000 */
[----:B------:R-:W-:Y:S05]  /*0f90*/  BRA `(.L_x_17) ;  /* 0x0000000000047947 */ /* 0x000fea0003800000 */
.L_x_16:
[----:B-1--4-:R-:W-:Y:S01]  /*0fa0*/  NOP ;  /* 0x0000000000007918 */ /* 0x012fe20000000000 */
.L_x_17:
[----:B------:R-:W1:Y:S01]  /*0fb0*/  S2R R20, SR_CTAID.Y ;  /* 0x0000000000147919 */ /* 0x000e620000002600 */
[----:B------:R-:W-:-:S05]  /*0fc0*/  CS2R.32 R170, SR_CgaSize ;  /* 0x0000000000aa7805 */ /* 0x000fca0000008a00 */
[----:B------:R-:W-:-:S05]  /*0fd0*/  IMAD R170, R170, -0xa0, RZ ;  /* 0xffffff60aaaa7824 */ /* 0x000fca00078e02ff */
[----:B---3--:R-:W-:-:S14]  /*0fe0*/  R2UR UR6, R170 ;  /* 0x00000000aa0672ca */ /* 0x008fdc00000e0000 */
[----:B------:R-:W2:Y:S01]  /*0ff0*/  LDCU UR6, c[0x0][UR6+0x2b4] ;  /* 0x00005680060677ac */ /* 0x000ea20008000800 */
[----:B------:R-:W-:-:S05]  /*1000*/  CS2R.32 R0, SR_CgaSize ;  /* 0x0000000000007805 */ /* 0x000fca0000008a00 */
[----:B------:R-:W-:-:S06]  /*1010*/  IMAD R0, R0, -0xa0, RZ ;  /* 0xffffff6000007824 */ /* 0x000fcc00078e02ff */
[----:B------:R-:W3:Y:S01]  /*1020*/  LDC R0, c[0x0][R0+0x2a4] ;  /* 0x0000a90000007b82 */ /* 0x000ee20000000800 */
[----:B------:R-:W-:Y:S01]  /*1030*/  PRMT R8, RZ, 0x7610, R8 ;  /* 0x00007610ff087816 */ /* 0x000fe20000000008 */
[----:B------:R-:W4:Y:S01]  /*1040*/  S2R R11, SR_CTAID.X ;  /* 0x00000000000b7919 */ /* 0x000f220000002500 */
[----:B------:R-:W-:-:S05]  /*1050*/  CS2R.32 R170, SR_CgaSize ;  /* 0x0000000000aa7805 */ /* 0x000fca0000008a00 */
[----:B------:R-:W-:-:S05]  /*1060*/  IMAD R170, R170, -0xa0, RZ ;  /* 0xffffff60aaaa7824 */ /* 0x000fca00078e02ff */
[----:B------:R-:W-:-:S14]  /*1070*/  R2UR UR8, R170 ;  /* 0x00000000aa0872ca */ /* 0x000fdc00000e0000 */
[----:B------:R-:W3:Y:S01]  /*1080*/  LDCU UR8, c[0x0][UR8+0x2b0] ;  /* 0x00005600080877ac */ /* 0x000ee20008000800 */
[----:B------:R-:W-:Y:S01]  /*1090*/  UISETP.NE.AND UP2, UPT, UR10, 0x2, UPT ;  /* 0x000000020a00788c */ /* 0x000fe2000bf45270 */
[----:B------:R-:W2:Y:S01]  /*10a0*/  LDC R9, c[0x0][0xb24] ;  /* 0x0002c900ff097b82 */ /* 0x000ea20000000800 */
[----:B------:R-:W-:-:S05]  /*10b0*/  CS2R.32 R2, SR_CgaSize ;  /* 0x0000000000027805 */ /* 0x000fca0000008a00 */
[----:B------:R-:W-:-:S06]  /*10c0*/  IMAD R2, R2, -0xa0, RZ ;  /* 0xffffff6002027824 */ /* 0x000fcc00078e02ff */
[----:B------:R-:W3:Y:S08]  /*10d0*/  LDC R2, c[0x0][R2+0x2a0] ;  /* 0x0000a80002027b82 */ /* 0x000ef00000000800 */
[----:B------:R-:W3:Y:S01]  /*10e0*/  LDC R72, c[0x0][0xb24] ;  /* 0x0002c900ff487b82 */ /* 0x000ee20000000800 */
[----:B-1----:R-:W-:-:S07]  /*10f0*/  I2FP.F32.U32 R3, R20 ;  /* 0x0000001400037245 */ /* 0x002fce0000201000 */
[----:B------:R-:W1:Y:S01]  /*1100*/  S2UR UR36, SR_CTAID.Z ;  /* 0x00000000002479c3 */ /* 0x000e620000002700 */
[----:B--2---:R-:W-:Y:S01]  /*1110*/  ISETP.GE.AND P0, PT, R9, 0x1, PT ;  /* 0x000000010900780c */ /* 0x004fe20003f06270 */
[----:B----4-:R-:W-:Y:S01]  /*1120*/  IMAD.MOV.U32 R21, RZ, RZ, R11 ;  /* 0x000000ffff157224 */ /* 0x010fe200078e000b */
[----:B------:R-:W-:Y:S01]  /*1130*/  I2FP.F32.U32 R4, R11 ;  /* 0x0000000b00047245 */ /* 0x000fe20000201000 */
[----:B------:R-:W-:Y:S01]  /*1140*/  FMUL R3, R3, UR6 ;  /* 0x0000000603037c20 */ /* 0x000fe20008400000 */
[----:B------:R-:W2:Y:S03]  /*1150*/  LDCU UR6, c[0x0][0xb30] ;  /* 0x00016600ff0677ac */ /* 0x000ea60008000800 */
[----:B---3--:R-:W-:Y:S01]  /*1160*/  FMUL R4, R4, UR8 ;  /* 0x0000000804047c20 */ /* 0x008fe20008400000 */
[----:B------:R-:W3:Y:S08]  /*1170*/  F2I.U32.TRUNC.NTZ R147, R3 ;  /* 0x0000000300937305 */ /* 0x000ef0000020f000 */
[----:B------:R-:W4:Y:S01]  /*1180*/  F2I.U32.TRUNC.NTZ R170, R4 ;  /* 0x0000000400aa7305 */ /* 0x000f22000020f000 */
[----:B--2---:R-:W-:Y:S01]  /*1190*/  UISETP.NE.AND UP3, UPT, UR6, 0x1, UPT ;  /* 0x000000010600788c */ /* 0x004fe2000bf65270 */
[----:B---3--:R-:W-:-:S05]  /*11a0*/  IADD3 R147, PT, PT, -R147, RZ, RZ ;  /* 0x000000ff93937210 */ /* 0x008fca0007ffe1ff */
[----:B------:R-:W-:Y:S01]  /*11b0*/  IMAD R147, R0, R147, R20 ;  /* 0x0000009300937224 */ /* 0x000fe200078e0214 */
[----:B------:R-:W-:Y:S01]  /*11c0*/  PRMT R0, RZ, 0x7610, R0 ;  /* 0x00007610ff007816 */ /* 0x000fe20000000000 */
[----:B----4-:R-:W-:-:S04]  /*11d0*/  IMAD.MOV R170, RZ, RZ, -R170 ;  /* 0x000000ffffaa7224 */ /* 0x010fc800078e0aaa */
[----:B------:R-:W-:Y:S01]  /*11e0*/  IMAD R170, R2, R170, R11 ;  /* 0x000000aa02aa7224 */ /* 0x000fe200078e020b */
[----:B-1----:R-:W-:Y:S06]  /*11f0*/  BRA.U UP4, `(.L_x_18) ;  /* 0x0000000104247547 */ /* 0x002fec000b800000 */
[----:B------:R-:W-:Y:S01]  /*1200*/  ISETP.NE.AND P1, PT, R147, RZ, PT ;  /* 0x000000ff9300720c */ /* 0x000fe20003f25270 */
[----:B------:R-:W-:Y:S01]  /*1210*/  IMAD.MOV.U32 R0, RZ, RZ, 0x3 ;  /* 0x00000003ff007424 */ /* 0x000fe200078e00ff */
[C---:B------:R-:W-:Y:S02]  /*1220*/  LOP3.LUT R3, R170.reuse, 0xfffffffe, RZ, 0xc0, !PT ;  /* 0xfffffffeaa037812 */ /* 0x040fe400078ec0ff */
[----:B------:R-:W-:Y:S02]  /*1230*/  ISETP.LT.U32.OR P1, PT, R170, 0x2, !P1 ;  /* 0x00000002aa00780c */ /* 0x000fe40004f21470 */
[----:B------:R-:W-:Y:S02]  /*1240*/  SHF.L.U32 R0, R0, R3, RZ ;  /* 0x0000000300007219 */ /* 0x000fe400000006ff */
[----:B------:R-:W-:Y:S02]  /*1250*/  SEL R5, RZ, 0x1, !P1 ;  /* 0x00000001ff057807 */ /* 0x000fe40004800000 */
[----:B------:R-:W-:-:S05]  /*1260*/  SEL R2, RZ, 0x2, !P1 ;  /* 0x00000002ff027807 */ /* 0x000fca0004800000 */
[----:B------:R-:W-:-:S05]  /*1270*/  IMAD.IADD R2, R5, 0x1, R2 ;  /* 0x0000000105027824 */ /* 0x000fca00078e0202 */
[----:B------:R-:W-:Y:S02]  /*1280*/  PRMT R8, R2, 0x7610, R8 ;  /* 0x0000761002087816 */ /* 0x000fe40000000008 */
.L_x_18:
[----:B------:R-:W-:Y:S05]  /*1290*/  @!P0 BRA `(.L_x_19) ;  /* 0x0000000000b88947 */ /* 0x000fea0003800000 */
[----:B------:R-:W1:Y:S01]  /*12a0*/  LDC.64 R4, c[0x0][0xb18] ;  /* 0x0002c600ff047b82 */ /* 0x000e620000000a00 */
[----:B------:R-:W-:-:S07]  /*12b0*/  ISETP.NE.AND P0, PT, R9, 0x1, PT ;  /* 0x000000010900780c */ /* 0x000fce0003f05270 */
[----:B------:R-:W2:Y:S08]  /*12c0*/  LDC R14, c[0x0][0xb0c] ;  /* 0x0002c300ff0e7b82 */ /* 0x000eb00000000800 */
[----:B------:R-:W3:Y:S08]  /*12d0*/  LDC R13, c[0x0][0x370] ;  /* 0x0000dc00ff0d7b82 */ /* 0x000ef00000000800 */
[----:B------:R-:W4:Y:S01]  /*12e0*/  LDC R16, c[0x0][0x374] ;  /* 0x0000dd00ff107b82 */ /* 0x000f220000000800 */
[----:B-1----:R-:W-:-:S07]  /*12f0*/  ISETP.NE.AND P1, PT, R4, 0x1, PT ;  /* 0x000000010400780c */ /* 0x002fce0003f25270 */
[----:B------:R-:W3:Y:S01]  /*1300*/  LDC.64 R6, c[0x0][0xb10] ;  /* 0x0002c400ff067b82 */ /* 0x000ee20000000a00 */
[----:B--2---:R-:W-:-:S07]  /*1310*/  ISETP.NE.AND P2, PT, R14, 0x1, PT ;  /* 0x000000010e00780c */ /* 0x004fce0003f45270 */
[----:B------:R-:W1:Y:S08]  /*1320*/  LDC R12, c[0x0][0xb20] ;  /* 0x0002c800ff0c7b82 */ /* 0x000e700000000800 */
[----:B------:R-:W2:Y:S01]  /*1330*/  LDC.64 R2, c[0x0][0xb28] ;  /* 0x0002ca00ff027b82 */ /* 0x000ea20000000a00 */
[----:B----4-:R-:W-:-:S04]  /*1340*/  IMAD.HI.U32 R15, R16, R5, RZ ;  /* 0x00000005100f7227 */ /* 0x010fc800078e00ff */
[----:B------:R-:W-:-:S04]  /*1350*/  IMAD.HI.U32 R5, R20, R5, RZ ;  /* 0x0000000514057227 */ /* 0x000fc800078e00ff */
[----:B---3--:R-:W-:-:S04]  /*1360*/  IMAD.HI.U32 R18, R13, R6, RZ ;  /* 0x000000060d127227 */ /* 0x008fc800078e00ff */
[C---:B------:R-:W-:Y:S01]  /*1370*/  IMAD.HI.U32 R22, R11.reuse, R6, RZ ;  /* 0x000000060b167227 */ /* 0x040fe200078e00ff */
[-C--:B------:R-:W-:Y:S02]  /*1380*/  @P2 SHF.R.U32.HI R13, RZ, R7.reuse, R18 ;  /* 0x00000007ff0d2219 */ /* 0x080fe40000011612 */
[-C--:B-1----:R-:W-:Y:S02]  /*1390*/  @P1 SHF.R.U32.HI R16, RZ, R12.reuse, R15 ;  /* 0x0000000cff101219 */ /* 0x082fe4000001160f */
[----:B------:R-:W-:Y:S02]  /*13a0*/  SHF.R.U32.HI R5, RZ, R12, R5 ;  /* 0x0000000cff057219 */ /* 0x000fe40000011605 */
[----:B------:R-:W-:Y:S02]  /*13b0*/  SHF.R.U32.HI R22, RZ, R7, R22 ;  /* 0x00000007ff167219 */ /* 0x000fe40000011616 */
[----:B------:R-:W-:Y:S01]  /*13c0*/  SEL R5, R20, R5, !P1 ;  /* 0x0000000514057207 */ /* 0x000fe20004800000 */
[----:B--2---:R-:W-:Y:S01]  /*13d0*/  IMAD.HI.U32 R18, R16, R2, RZ ;  /* 0x0000000210127227 */ /* 0x004fe200078e00ff */
[----:B------:R-:W-:-:S02]  /*13e0*/  SEL R21, R11, R22, !P2 ;  /* 0x000000160b157207 */ /* 0x000fc40005000000 */
[----:B------:R-:W-:Y:S01]  /*13f0*/  IADD3 R7, PT, PT, -R5, RZ, RZ ;  /* 0x000000ff05077210 */ /* 0x000fe20007ffe1ff */
[----:B------:R-:W-:Y:S01]  /*1400*/  IMAD.HI.U32 R6, R13, R2, RZ ;  /* 0x000000020d067227 */ /* 0x000fe200078e00ff */
[----:B------:R-:W-:-:S03]  /*1410*/  @P0 SHF.R.U32.HI R16, RZ, R3, R18 ;  /* 0x00000003ff100219 */ /* 0x000fc60000011612 */
[----:B------:R-:W-:Y:S01]  /*1420*/  IMAD R7, R4, R7, R20 ;  /* 0x0000000704077224 */ /* 0x000fe200078e0214 */
[----:B------:R-:W-:Y:S01]  /*1430*/  @P0 SHF.R.U32.HI R13, RZ, R3, R6 ;  /* 0x00000003ff0d0219 */ /* 0x000fe20000011606 */
[----:B------:R-:W-:-:S04]  /*1440*/  IMAD R16, R16, R9, RZ ;  /* 0x0000000910107224 */ /* 0x000fc800078e02ff */
[----:B------:R-:W-:Y:S01]  /*1450*/  IMAD R6, R13, R9, RZ ;  /* 0x000000090d067224 */ /* 0x000fe200078e02ff */
[----:B------:R-:W-:-:S04]  /*1460*/  ISETP.GE.AND P1, PT, R5, R16, PT ;  /* 0x000000100500720c */ /* 0x000fc80003f26270 */
[----:B------:R-:W-:Y:S01]  /*1470*/  ISETP.GE.OR P1, PT, R21, R6, P1 ;  /* 0x000000061500720c */ /* 0x000fe20000f26670 */
[----:B------:R-:W-:-:S05]  /*1480*/  IMAD.HI.U32 R6, R5, R2, RZ ;  /* 0x0000000205067227 */ /* 0x000fca00078e00ff */
[----:B------:R-:W-:-:S04]  /*1490*/  SHF.R.U32.HI R6, RZ, R3, R6 ;  /* 0x00000003ff067219 */ /* 0x000fc80000011606 */
[----:B------:R-:W-:-:S03]  /*14a0*/  SEL R6, R5, R6, !P0 ;  /* 0x0000000605067207 */ /* 0x000fc60004000000 */
[----:B------:R-:W-:Y:S01]  /*14b0*/  @!P1 IMAD.HI.U32 R12, R21, R2, RZ ;  /* 0x00000002150c9227 */ /* 0x000fe200078e00ff */
[----:B------:R-:W-:-:S04]  /*14c0*/  IADD3 R2, PT, PT, -R6, RZ, RZ ;  /* 0x000000ff06027210 */ /* 0x000fc80007ffe1ff */
[----:B------:R-:W-:Y:S01]  /*14d0*/  @!P1 SHF.R.U32.HI R12, RZ, R3, R12 ;  /* 0x00000003ff0c9219 */ /* 0x000fe2000001160c */
[----:B------:R-:W-:-:S03]  /*14e0*/  IMAD R2, R9, R2, R5 ;  /* 0x0000000209027224 */ /* 0x000fc600078e0205 */
[----:B------:R-:W-:-:S05]  /*14f0*/  @!P1 SEL R3, R21, R12, !P0 ;  /* 0x0000000c15039207 */ /* 0x000fca0004000000 */
[--C-:B------:R-:W-:Y:S02]  /*1500*/  @!P1 IMAD.IADD R6, R6, 0x1, -R3.reuse ;  /* 0x0000000106069824 */ /* 0x100fe400078e0a03 */
[----:B------:R-:W-:Y:S01]  /*1510*/  @!P1 IMAD R3, R2, R13, R3 ;  /* 0x0000000d02039224 */ /* 0x000fe200078e0203 */
[----:B------:R-:W-:Y:S01]  /*1520*/  IADD3 R2, PT, PT, -R21, RZ, RZ ;  /* 0x000000ff15027210 */ /* 0x000fe20007ffe1ff */
[----:B------:R-:W-:Y:S02]  /*1530*/  @!P1 IMAD R5, R6, R9, R21 ;  /* 0x0000000906059224 */ /* 0x000fe400078e0215 */
[----:B------:R-:W-:Y:S02]  /*1540*/  @!P1 IMAD.MOV.U32 R21, RZ, RZ, R3 ;  /* 0x000000ffff159224 */ /* 0x000fe400078e0003 */
[----:B------:R-:W-:Y:S02]  /*1550*/  IMAD R2, R14, R2, R11 ;  /* 0x000000020e027224 */ /* 0x000fe400078e020b */
[----:B------:R-:W-:-:S02]  /*1560*/  IMAD R20, R5, R4, R7 ;  /* 0x0000000405147224 */ /* 0x000fc400078e0207 */
[----:B------:R-:W-:Y:S02]  /*1570*/  IMAD R21, R21, R14, R2 ;  /* 0x0000000e15157224 */ /* 0x000fe400078e0202 */
.L_x_19:
[----:B------:R-:W-:Y:S05]  /*1580*/  BRA.U UP3, `(.L_x_20) ;  /* 0x0000000103407547 */ /* 0x000fea000b800000 */
[----:B------:R-:W1:Y:S08]  /*1590*/  LDC.64 R4, c[0x0][0xb10] ;  /* 0x0002c400ff047b82 */ /* 0x000e700000000a00 */
[----:B------:R-:W2:Y:S08]  /*15a0*/  LDC.64 R2, c[0x0][0xb18] ;  /* 0x0002c600ff027b82 */ /* 0x000eb00000000a00 */
[----:B------:R-:W3:Y:S08]  /*15b0*/  LDC R6, c[0x0][0xb20] ;  /* 0x0002c800ff067b82 */ /* 0x000ef00000000800 */
[----:B------:R-:W4:Y:S01]  /*15c0*/  LDC R12, c[0x0][0xb0c] ;  /* 0x0002c300ff0c7b82 */ /* 0x000f220000000800 */
[----:B-1----:R-:W-:-:S05]  /*15d0*/  IMAD.HI.U32 R4, R21, R4, RZ ;  /* 0x0000000415047227 */ /* 0x002fca00078e00ff */
[----:B------:R-:W-:Y:S01]  /*15e0*/  SHF.R.U32.HI R4, RZ, R5, R4 ;  /* 0x00000005ff047219 */ /* 0x000fe20000011604 */
[----:B--2---:R-:W-:Y:S01]  /*15f0*/  IMAD.HI.U32 R3, R20, R3, RZ ;  /* 0x0000000314037227 */ /* 0x004fe200078e00ff */
[----:B------:R-:W-:-:S04]  /*1600*/  ISETP.NE.AND P0, PT, R2, 0x1, PT ;  /* 0x000000010200780c */ /* 0x000fc80003f05270 */
[----:B---3--:R-:W-:-:S04]  /*1610*/  SHF.R.U32.HI R3, RZ, R6, R3 ;  /* 0x00000006ff037219 */ /* 0x008fc80000011603 */
[----:B------:R-:W-:Y:S02]  /*1620*/  SEL R3, R20, R3, !P0 ;  /* 0x0000000314037207 */ /* 0x000fe40004000000 */
[----:B----4-:R-:W-:-:S04]  /*1630*/  ISETP.NE.AND P1, PT, R12, 0x1, PT ;  /* 0x000000010c00780c */ /* 0x010fc80003f25270 */
[----:B------:R-:W-:-:S05]  /*1640*/  SEL R6, R21, R4, !P1 ;  /* 0x0000000415067207 */ /* 0x000fca0004800000 */
[----:B------:R-:W-:Y:S02]  /*1650*/  IMAD.IADD R4, R3, 0x1, -R6 ;  /* 0x0000000103047824 */ /* 0x000fe400078e0a06 */
[----:B------:R-:W-:Y:S02]  /*1660*/  IMAD.IADD R3, R6, 0x1, -R3 ;  /* 0x0000000106037824 */ /* 0x000fe400078e0a03 */
[----:B------:R-:W-:Y:S02]  /*1670*/  IMAD R21, R4, R12, R21 ;  /* 0x0000000c04157224 */ /* 0x000fe400078e0215 */
[----:B------:R-:W-:Y:S02]  /*1680*/  IMAD R20, R3, R2, R20 ;  /* 0x0000000203147224 */ /* 0x000fe400078e0214 */
.L_x_20:
[----:B------:R-:W-:Y:S05]  /*1690*/  BRA.U !UP1, `(.L_x_21) ;  /* 0x00000001090c7547 */ /* 0x000fea000b800000 */
[----:B------:R-:W-:Y:S01]  /*16a0*/  UCGABAR_WAIT ;  /* 0x0000000000007dc7 */ /* 0x000fe20008000000 */
[----:B------:R-:W-:Y:S01]  /*16b0*/  CCTL.IVALL ;  /* 0x00000000ff00798f */ /* 0x000fe20002000000 */
[----:B------:R-:W-:Y:S05]  /*16c0*/  BRA `(.L_x_22) ;  /* 0x0000000000047947 */ /* 0x000fea0003800000 */
.L_x_21:
[----:B------:R-:W-:Y:S06]  /*16d0*/  BAR.SYNC.DEFER_BLOCKING 0x0 ;  /* 0x0000000000007b1d */ /* 0x000fec0000010000 */
.L_x_22:
[----:B------:R-:W-:Y:S05]  /*16e0*/  BRA.U UP2, `(.L_x_23) ;  /* 0x0000001902647547 */ /* 0x000fea000b800000 */
[----:B------:R-:W1:Y:S01]  /*16f0*/  LDCU UR15, c[0x0][0x38c] ;  /* 0x00007180ff0f77ac */ /* 0x000e620008000800 */
[----:B------:R-:W2:Y:S01]  /*1700*/  LDC R9, c[0x0][0x370] ;  /* 0x0000dc00ff097b82 */ /* 0x000ea20000000800 */
[C---:B------:R-:W-:Y:S01]  /*1710*/  IMAD.SHL.U32 R17, R11.reuse, 0x40, RZ ;  /* 0x000000400b117824 */ /* 0x040fe200078e00ff */
[----:B------:R-:W-:Y:S01]  /*1720*/  PLOP3.LUT P1, PT, PT, PT, UP5, 0x80, 0x8 ;  /* 0x000000000008781c */ /* 0x000fe20003f2f058 */
[----:B------:R-:W-:Y:S01]  /*1730*/  UISETP.NE.AND UP1, UPT, UR10, URZ, UPT ;  /* 0x000000ff0a00728c */ /* 0x000fe2000bf25270 */
[----:B------:R-:W-:Y:S01]  /*1740*/  ISETP.NE.AND P4, PT, R10, RZ, P5 ;  /* 0x000000ff0a00720c */ /* 0x000fe20002f85270 */
[----:B------:R-:W-:Y:S01]  /*1750*/  IMAD.SHL.U32 R16, R11, 0x80, RZ ;  /* 0x000000800b107824 */ /* 0x000fe200078e00ff */
[----:B------:R-:W-:Y:S01]  /*1760*/  PLOP3.LUT P1, PT, P1, PT, PT, 0x8, 0x80 ;  /* 0x000000000080781c */ /* 0x000fe20000f2e170 */
[----:B------:R-:W-:Y:S01]  /*1770*/  IMAD.MOV.U32 R15, RZ, RZ, 0x1 ;  /* 0x00000001ff0f7424 */ /* 0x000fe200078e00ff */
[----:B------:R-:W3:Y:S01]  /*1780*/  LDC R0, c[0x0][0x374] ;  /* 0x0000dd00ff007b82 */ /* 0x000ee20000000800 */
[----:B------:R-:W-:Y:S01]  /*1790*/  IMAD.MOV.U32 R14, RZ, RZ, RZ ;  /* 0x000000ffff0e7224 */ /* 0x000fe200078e00ff */
[----:B------:R-:W-:Y:S01]  /*17a0*/  CS2R R12, SRZ ;  /* 0x00000000000c7805 */ /* 0x000fe2000001ff00 */
[----:B------:R-:W-:Y:S01]  /*17b0*/  IMAD.MOV.U32 R10, RZ, RZ, 0x1 ;  /* 0x00000001ff0a7424 */ /* 0x000fe200078e00ff */
[----:B------:R-:W-:Y:S01]  /*17c0*/  LOP3.LUT R17, R17, 0x40, RZ, 0xc0, !PT ;  /* 0x0000004011117812 */ /* 0x000fe200078ec0ff */
[----:B------:R-:W4:Y:S01]  /*17d0*/  LDCU.64 UR24, c[0x0][0x348] ;  /* 0x00006900ff1877ac */ /* 0x000f220008000a00 */
[----:B-1----:R-:W-:-:S02]  /*17e0*/  UIADD3 UR4, UPT, UPT, UR15, 0x3f, URZ ;  /* 0x0000003f0f047890 */ /* 0x002fc4000fffe0ff */
[----:B------:R-:W-:Y:S02]  /*17f0*/  USEL UR7, UR7, 0x2, UP1 ;  /* 0x0000000207077887 */ /* 0x000fe40008800000 */
[----:B------:R-:W-:Y:S01]  /*1800*/  USHF.R.S32.HI UR22, URZ, 0x1f, UR4 ;  /* 0x0000001fff167899 */ /* 0x000fe20008011404 */
[----:B------:R-:W-:-:S03]  /*1810*/  UMOV UR13, URZ ;  /* 0x000000ff000d7c82 */ /* 0x000fc60008000000 */
[----:B------:R-:W-:Y:S02]  /*1820*/  ULEA.HI UR22, UR22, UR4, URZ, 0x6 ;  /* 0x0000000416167291 */ /* 0x000fe4000f8f30ff */
[----:B------:R-:W-:Y:S02]  /*1830*/  UIADD3 UR4, UPT, UPT, UR15, -0x1, URZ ;  /* 0xffffffff0f047890 */ /* 0x000fe4000fffe0ff */
[----:B------:R-:W-:Y:S02]  /*1840*/  USHF.R.S32.HI UR22, URZ, 0x6, UR22 ;  /* 0x00000006ff167899 */ /* 0x000fe40008011416 */
[----:B------:R-:W-:Y:S02]  /*1850*/  UISETP.GE.U32.AND UP2, UPT, UR4, -0x7f, UPT ;  /* 0xffffff810400788c */ /* 0x000fe4000bf46070 */
[----:B------:R-:W-:Y:S02]  /*1860*/  UISETP.LT.U32.AND UP0, UPT, UR22, 0x10, UPT ;  /* 0x000000101600788c */ /* 0x000fe4000bf01070 */
[----:B------:R-:W-:-:S02]  /*1870*/  UIADD3 UR15, UPT, UPT, UR15, 0x7e, URZ ;  /* 0x0000007e0f0f7890 */ /* 0x000fc4000fffe0ff */
[----:B------:R-:W-:-:S04]  /*1880*/  USEL UR21, UR22, 0x10, UP0 ;  /* 0x0000001016157887 */ /* 0x000fc80008000000 */
[----:B------:R-:W-:Y:S02]  /*1890*/  UIADD3 UR6, UPT, UPT, UR21, -0x1, URZ ;  /* 0xffffffff15067890 */ /* 0x000fe4000fffe0ff */
[----:B------:R-:W-:Y:S02]  /*18a0*/  @UP2 UIADD3 UR6, UPT, UPT, UR21, URZ, URZ ;  /* 0x000000ff15062290 */ /* 0x000fe4000fffe0ff */
[----:B------:R-:W-:Y:S02]  /*18b0*/  UIADD3 UR14, UPT, UPT, UR22, -UR21, URZ ;  /* 0x80000015160e7290 */ /* 0x000fe4000fffe0ff */
[----:B------:R-:W-:Y:S02]  /*18c0*/  UIADD3 UR5, UPT, UPT, UR6, 0x1, URZ ;  /* 0x0000000106057890 */ /* 0x000fe4000fffe0ff */
[----:B--2-4-:R-:W-:-:S12]  /*18d0*/  UIADD3 UR6, UPT, UPT, -UR6, URZ, URZ ;  /* 0x000000ff06067290 */ /* 0x014fd8000fffe1ff */
.L_x_43:
[----:B------:R-:W-:Y:S01]  /*18e0*/  UISETP.NE.AND UP0, UPT, UR37, URZ, UPT ;  /* 0x000000ff2500728c */ /* 0x000fe2000bf05270 */
[----:B------:R-:W1:Y:S08]  /*18f0*/  S2UR UR37, SR_CgaCtaId ;  /* 0x00000000002579c3 */ /* 0x000e700000008800 */
[----:B------:R-:W-:Y:S05]  /*1900*/  BRA.U UP0, `(.L_x_24) ;  /* 0x0000000100347547 */ /* 0x000fea000b800000 */
[----:B------:R-:W2:Y:S01]  /*1910*/  S2R R2, SR_CgaCtaId ;  /* 0x0000000000027919 */ /* 0x000ea20000008800 */
[----:B------:R-:W-:-:S04]  /*1920*/  MOV R3, 0x400 ;  /* 0x0000040000037802 */ /* 0x000fc80000000f00 */
[----:B--2---:R-:W-:Y:S02]  /*1930*/  LEA R3, R2, R3, 0x18 ;  /* 0x0000000302037211 */ /* 0x004fe400078ec0ff */
[----:B------:R-:W-:-:S03]  /*1940*/  SHF.L.U32 R2, R10, 0x1f, RZ ;  /* 0x0000001f0a027819 */ /* 0x000fc600000006ff */
[----:B------:R-:W-:-:S04]  /*1950*/  IMAD R3, R12, 0x8, R3 ;  /* 0x000000080c037824 */ /* 0x000fc800078e0203 */
[----:B------:R-:W2:Y:S02]  /*1960*/  SYNCS.PHASECHK.TRANS64.TRYWAIT P0, [R3+URZ+0x1a0], R2 ;  /* 0x0001a002030075a7 */ /* 0x000ea400080011ff */
[----:B--2---:R-:W-:Y:S05]  /*1970*/  @!P0 BRA `(.L_x_25) ;  /* 0x0000007400f48947 */ /* 0x004fea0003800000 */
.L_x_137:
[----:B------:R-:W-:Y:S01]  /*1980*/  VIADD R12, R12, 0x1 ;  /* 0x000000010c0c7836 */ /* 0x000fe20000000000 */
[----:B------:R2:W-:Y:S04]  /*1990*/  SYNCS.ARRIVE.TRANS64.A1T0 RZ, [R3+URZ+0x190], RZ ;  /* 0x000190ff03ff79a7 */ /* 0x0005e800081000ff */
[----:B------:R-:W-:-:S04]  /*19a0*/  ISETP.NE.AND P0, PT, R12, 0x2, PT ;  /* 0x000000020c00780c */ /* 0x000fc80003f05270 */
[----:B------:R-:W-:Y:S02]  /*19b0*/  SEL R12, R12, RZ, P0 ;  /* 0x000000ff0c0c7207 */ /* 0x000fe40000000000 */
[----:B--2---:R-:W-:-:S04]  /*19c0*/  SEL R3, RZ, 0x1, P0 ;  /* 0x00000001ff037807 */ /* 0x004fc80000000000 */
[----:B------:R-:W-:-:S07]  /*19d0*/  LOP3.LUT R10, R10, R3, RZ, 0x3c, !PT ;  /* 0x000000030a0a7212 */ /* 0x000fce00078e3cff */
.L_x_24:
[----:B------:R-:W-:Y:S01]  /*19e0*/  UMOV UR4, 0x400 ;  /* 0x0000040000047882 */ /* 0x000fe20000000000 */
[----:B------:R-:W-:Y:S01]  /*19f0*/  LEA.HI R3, R21, R21, RZ, 0x1 ;  /* 0x0000001515037211 */ /* 0x000fe200078f08ff */
[----:B-1----:R-:W-:Y:S01]  /*1a00*/  ULEA UR4, UR37, UR4, 0x18 ;  /* 0x0000000425047291 */ /* 0x002fe2000f8ec0ff */
[----:B------:R-:W-:Y:S01]  /*1a10*/  SHF.L.U32 R2, R15, 0x1f, RZ ;  /* 0x0000001f0f027819 */ /* 0x000fe200000006ff */
[----:B------:R-:W-:Y:S01]  /*1a20*/  UISETP.GE.U32.AND UP0, UPT, UR15, 0x7f, UPT ;  /* 0x0000007f0f00788c */ /* 0x000fe2000bf06070 */
[----:B------:R-:W-:Y:S01]  /*1a30*/  R2UR UR35, R16 ;  /* 0x00000000102372ca */ /* 0x000fe200000e0000 */
[----:B------:R-:W-:Y:S01]  /*1a40*/  ULEA UR8, UR13, UR4, 0x3 ;  /* 0x000000040d087291 */ /* 0x000fe2000f8e18ff */
[----:B------:R-:W-:Y:S01]  /*1a50*/  IMAD.SHL.U32 R3, R3, 0x80, RZ ;  /* 0x0000008003037824 */ /* 0x000fe200078e00ff */
[----:B------:R-:W-:Y:S01]  /*1a60*/  R2UR UR11, R17 ;  /* 0x00000000110b72ca */ /* 0x000fe200000e0000 */
[----:B------:R-:W-:-:S03]  /*1a70*/  UMOV UR23, URZ ;  /* 0x000000ff00177c82 */ /* 0x000fc60008000000 */
[----:B------:R-:W-:-:S03]  /*1a80*/  LOP3.LUT R3, R3, 0xffffff00, RZ, 0xc0, !PT ;  /* 0xffffff0003037812 */ /* 0x000fc600078ec0ff */
[----:B------:R1:W2:Y:S01]  /*1a90*/  SYNCS.PHASECHK.TRANS64.TRYWAIT P0, [UR8+0x80], R2 ;  /* 0x00008002ff0075a7 */ /* 0x0002a20008001108 */
[----:B------:R-:W-:Y:S02]  /*1aa0*/  R2UR UR9, R3 ;  /* 0x00000000030972ca */ /* 0x000fe400000e0000 */
[----:B------:R-:W-:-:S11]  /*1ab0*/  R2UR UR8, R20 ;  /* 0x00000000140872ca */ /* 0x000fd600000e0000 */
[----:B------:R-:W-:Y:S02]  /*1ac0*/  ULOP3.LUT UR35, UR9, 0x80, UR35, 0xf8, !UPT ;  /* 0x0000008009237892 */ /* 0x000fe4000f8ef823 */
[----:B------:R-:W-:Y:S01]  /*1ad0*/  ULEA UR11, UR8, UR11, 0x7 ;  /* 0x0000000b080b7291 */ /* 0x000fe2000f8e38ff */
[----:B------:R-:W-:Y:S11]  /*1ae0*/  BRA.U !UP0, `(.L_x_26) ;  /* 0x0000000108c07547 */ /* 0x000ff6000b800000 */
[----:B------:R-:W-:Y:S01]  /*1af0*/  UMOV UR16, UR6 ;  /* 0x0000000600107c82 */ /* 0x000fe20008000000 */
[----:B------:R-:W-:Y:S01]  /*1b00*/  UMOV UR17, UR13 ;  /* 0x0000000d00117c82 */ /* 0x000fe20008000000 */
[----:B------:R-:W-:-:S05]  /*1b10*/  UMOV UR34, URZ ;  /* 0x000000ff00227c82 */ /* 0x000fca0008000000 */
.L_x_32:
[----:B------:R-:W-:Y:S01]  /*1b20*/  ULEA UR33, UR17, UR4, 0x3 ;  /* 0x0000000411217291 */ /* 0x000fe2000f8e18ff */
[----:B------:R-:W-:Y:S01]  /*1b30*/  @P5 MOV R3, 0x6000 ;  /* 0x0000600000035802 */ /* 0x000fe20000000f00 */
[----:B-12-4-:R-:W-:Y:S10]  /*1b40*/  @P0 BRA `(.L_x_27) ;  /* 0x00000000000c0947 */ /* 0x016ff40003800000 */
[----:B------:R-:W-:-:S04]  /*1b50*/  SHF.L.U32 R5, R15, 0x1f, RZ ;  /* 0x0000001f0f057819 */ /* 0x000fc800000006ff */
[----:B------:R-:W2:Y:S02]  /*1b60*/  SYNCS.PHASECHK.TRANS64.TRYWAIT P0, [UR33+0x80], R5 ;  /* 0x00008005ff0075a7 */ /* 0x000ea40008001121 */
[----:B--2---:R-:W-:Y:S05]  /*1b70*/  @!P0 BRA `(.L_x_28) ;  /* 0x0000007400888947 */ /* 0x004fea0003800000 */
.L_x_27:
[----:B------:R2:W-:Y:S01]  /*1b80*/  @P5 SYNCS.ARRIVE.TRANS64 RZ, [UR33], R3 ;  /* 0x00000003ffff59a7 */ /* 0x0005e20008000021 */
[----:B------:R-:W-:Y:S02]  /*1b90*/  ULOP3.LUT UR8, UR7, 0x2, URZ, 0xfc, !UPT ;  /* 0x0000000207087892 */ /* 0x000fe4000f8efcff */
[----:B------:R-:W-:Y:S02]  /*1ba0*/  UIADD3 UR16, UPT, UPT, UR16, 0x1, URZ ;  /* 0x0000000110107890 */ /* 0x000fe4000fffe0ff */
[----:B------:R-:W-:Y:S02]  /*1bb0*/  UISETP.NE.AND UP0, UPT, UR8, 0x2, UPT ;  /* 0x000000020800788c */ /* 0x000fe4000bf05270 */
[----:B------:R-:W-:-:S07]  /*1bc0*/  UISETP.NE.AND UP2, UPT, UR16, 0x1, UPT ;  /* 0x000000011000788c */ /* 0x000fce000bf45270 */
[----:B------:R-:W-:Y:S05]  /*1bd0*/  BRA.U UP0, `(.L_x_29) ;  /* 0x0000000100047547 */ /* 0x000fea000b800000 */
[----:B------:R-:W-:Y:S05]  /*1be0*/  BPT.TRAP 0x1 ;  /* 0x000000040000795c */ /* 0x000fea0000300000 */
.L_x_29:
[----:B------:R-:W-:Y:S04]  /*1bf0*/  BSSY.RECONVERGENT B0, `(.L_x_30) ;  /* 0x0000003000007945 */ /* 0x000fe80003800200 */
[----:B------:R-:W-:Y:S05]  /*1c00*/  @!P4 BRA `(.L_x_31) ;  /* 0x000000000004c947 */ /* 0x000fea0003800000 */
[----:B------:R-:W-:Y:S05]  /*1c10*/  BPT.TRAP 0x1 ;  /* 0x000000040000795c */ /* 0x000fea0000300000 */
.L_x_31:
[----:B------:R-:W-:Y:S05]  /*1c20*/  BSYNC.RECONVERGENT B0 ;  /* 0x0000000000007941 */ /* 0x000fea0003800200 */
.L_x_30:
[----:B------:R-:W-:Y:S02]  /*1c30*/  UIADD3 UR13, UPT, UPT, UR17, 0x1, URZ ;  /* 0x00000001110d7890 */ /* 0x000fe4000fffe0ff */
[----:B------:R-:W-:Y:S02]  /*1c40*/  ULEA UR32, UR17, UR4, 0xd ;  /* 0x0000000411207291 */ /* 0x000fe4000f8e68ff */
[----:B------:R-:W-:Y:S02]  /*1c50*/  UISETP.NE.AND UP0, UPT, UR13, 0x10, UPT ;  /* 0x000000100d00788c */ /* 0x000fe4000bf05270 */
[----:B------:R-:W-:Y:S02]  /*1c60*/  UIADD3 UR28, UP1, UPT, UR24, 0x80, URZ ;  /* 0x00000080181c7890 */ /* 0x000fe4000ff3e0ff */
[----:B------:R-:W-:Y:S02]  /*1c70*/  USEL UR9, URZ, 0x1, UP0 ;  /* 0x00000001ff097887 */ /* 0x000fe40008000000 */
[----:B------:R-:W-:-:S02]  /*1c80*/  USEL UR13, UR13, URZ, UP0 ;  /* 0x000000ff0d0d7287 */ /* 0x000fc40008000000 */
[----:B------:R-:W-:Y:S02]  /*1c90*/  UIADD3 UR26, UP0, UPT, UR24, 0x180, URZ ;  /* 0x00000180181a7890 */ /* 0x000fe4000ff1e0ff */
[----:B------:R-:W-:Y:S01]  /*1ca0*/  ULEA UR8, UR13, UR4, 0x3 ;  /* 0x000000040d087291 */ /* 0x000fe2000f8e18ff */
[----:B------:R-:W-:Y:S01]  /*1cb0*/  LOP3.LUT R15, R15, UR9, RZ, 0x3c, !PT ;  /* 0x000000090f0f7c12 */ /* 0x000fe2000f8e3cff */
[----:B------:R-:W-:Y:S02]  /*1cc0*/  ULOP3.LUT UR33, UR33, 0xfefffff8, URZ, 0xc0, !UPT ;  /* 0xfefffff821217892 */ /* 0x000fe4000f8ec0ff */
[----:B------:R-:W-:Y:S01]  /*1cd0*/  UIADD3.X UR29, UPT, UPT, URZ, UR25, URZ, UP1, !UPT ;  /* 0x00000019ff1d7290 */ /* 0x000fe20008ffe4ff */
[----:B-1----:R-:W-:Y:S01]  /*1ce0*/  SHF.L.U32 R2, R15, 0x1f, RZ ;  /* 0x0000001f0f027819 */ /* 0x002fe200000006ff */
[----:B------:R-:W-:Y:S02]  /*1cf0*/  UIADD3 UR32, UPT, UPT, UR32, 0x8400, URZ ;  /* 0x0000840020207890 */ /* 0x000fe4000fffe0ff */
[----:B------:R-:W-:Y:S01]  /*1d00*/  UIADD3.X UR27, UPT, UPT, URZ, UR25, URZ, UP0, !UPT ;  /* 0x00000019ff1b7290 */ /* 0x000fe200087fe4ff */
[----:B------:R4:W1:Y:S01]  /*1d10*/  SYNCS.PHASECHK.TRANS64.TRYWAIT P0, [UR8+0x80], R2 ;  /* 0x00008002ff0075a7 */ /* 0x0008620008001108 */
[----:B------:R-:W-:Y:S01]  /*1d20*/  ULEA UR8, UR17, UR4, 0xc ;  /* 0x0000000411087291 */ /* 0x000fe2000f8e60ff */
[----:B------:R-:W-:Y:S01]  /*1d30*/  UMOV UR18, 0x0 ;  /* 0x0000000000127882 */ /* 0x000fe20000000000 */
[----:B------:R-:W-:-:S02]  /*1d40*/  UMOV UR19, 0x10000000 ;  /* 0x1000000000137882 */ /* 0x000fc40000000000 */
[----:B------:R-:W-:Y:S01]  /*1d50*/  UIADD3 UR8, UPT, UPT, UR8, 0x28400, URZ ;  /* 0x0002840008087890 */ /* 0x000fe2000fffe0ff */
[----:B------:R2:W-:Y:S01]  /*1d60*/  UTMALDG.3D.2CTA [UR32], [UR28], desc[UR18] ;  /* 0x000012201c0075b4 */ /* 0x0005e20008211000 */
[----:B------:R-:W-:Y:S01]  /*1d70*/  UMOV UR10, UR34 ;  /* 0x00000022000a7c82 */ /* 0x000fe20008000000 */
[----:B------:R-:W-:Y:S01]  /*1d80*/  UMOV UR12, UR36 ;  /* 0x00000024000c7c82 */ /* 0x000fe20008000000 */
[----:B------:R-:W-:Y:S01]  /*1d90*/  UMOV UR9, UR33 ;  /* 0x0000002100097c82 */ /* 0x000fe20008000000 */
[----:B------:R-:W-:Y:S01]  /*1da0*/  UMOV UR23, UR5 ;  /* 0x0000000500177c82 */ /* 0x000fe20008000000 */
[----:B------:R-:W-:-:S03]  /*1db0*/  UMOV UR17, UR13 ;  /* 0x0000000d00117c82 */ /* 0x000fc60008000000 */
[----:B------:R4:W-:Y:S01]  /*1dc0*/  UTMALDG.3D.2CTA [UR8], [UR26], desc[UR18] ;  /* 0x000012081a0075b4 */ /* 0x0009e20008211000 */
[----:B--2---:R-:W-:Y:S01]  /*1dd0*/  UIADD3 UR34, UPT, UPT, UR34, 0x40, URZ ;  /* 0x0000004022227890 */ /* 0x004fe2000fffe0ff */
[----:B------:R-:W-:Y:S11]  /*1de0*/  BRA.U UP2, `(.L_x_32) ;  /* 0xfffffffd024c7547 */ /* 0x000ff6000b83ffff */
.L_x_26:
[----:B----4-:R-:W-:Y:S01]  /*1df0*/  ULEA UR8, UR13, UR4, 0x3 ;  /* 0x000000040d087291 */ /* 0x010fe2000f8e18ff */
[----:B-1----:R-:W-:Y:S01]  /*1e00*/  SHF.L.U32 R2, R15, 0x1f, RZ ;  /* 0x0000001f0f027819 */ /* 0x002fe200000006ff */
[----:B------:R-:W-:Y:S01]  /*1e10*/  @!P1 SYNCS.ARRIVE.TRANS64.A1T0 RZ, [UR4+0x128], RZ ;  /* 0x000128ffffff99a7 */ /* 0x000fe20008100004 */
[----:B------:R-:W-:-:S06]  /*1e20*/  UISETP.GT.AND UP0, UPT, UR22, UR21, UPT ;  /* 0x000000151600728c */ /* 0x000fcc000bf04270 */
[----:B--2---:R1:W2:Y:S03]  /*1e30*/  SYNCS.PHASECHK.TRANS64.TRYWAIT P0, [UR8+0x80], R2 ;  /* 0x00008002ff0075a7 */ /* 0x0042a60008001108 */
[----:B------:R-:W-:Y:S05]  /*1e40*/  BRA.U !UP0, `(.L_x_33) ;  /* 0x0000000108c07547 */ /* 0x000fea000b800000 */
[----:B------:R-:W-:Y:S01]  /*1e50*/  UIADD3 UR26, UPT, UPT, UR14, UR23, URZ ;  /* 0x000000170e1a7290 */ /* 0x000fe2000fffe0ff */
[----:B------:R-:W-:-:S11]  /*1e60*/  UMOV UR27, UR13 ;  /* 0x0000000d001b7c82 */ /* 0x000fd60008000000 */
.L_x_39:
[----:B------:R-:W-:Y:S01]  /*1e70*/  ULEA UR17, UR27, UR4, 0x3 ;  /* 0x000000041b117291 */ /* 0x000fe2000f8e18ff */
[----:B--2---:R-:W-:Y:S01]  /*1e80*/  @P5 MOV R3, 0x6000 ;  /* 0x0000600000035802 */ /* 0x004fe20000000f00 */
[----:B-12---:R-:W-:Y:S10]  /*1e90*/  @P0 BRA `(.L_x_34) ;  /* 0x00000000000c0947 */ /* 0x006ff40003800000 */
[----:B------:R-:W-:-:S04]  /*1ea0*/  SHF.L.U32 R5, R15, 0x1f, RZ ;  /* 0x0000001f0f057819 */ /* 0x000fc800000006ff */
[----:B------:R-:W2:Y:S02]  /*1eb0*/  SYNCS.PHASECHK.TRANS64.TRYWAIT P0, [UR17+0x80], R5 ;  /* 0x00008005ff0075a7 */ /* 0x000ea40008001111 */
[----:B--2---:R-:W-:Y:S05]  /*1ec0*/  @!P0 BRA `(.L_x_35) ;  /* 0x0000007000cc8947 */ /* 0x004fea0003800000 */
.L_x_34:
[----:B------:R2:W-:Y:S01]  /*1ed0*/  @P5 SYNCS.ARRIVE.TRANS64 RZ, [UR17], R3 ;  /* 0x00000003ffff59a7 */ /* 0x0005e20008000011 */
[----:B------:R-:W-:-:S04]  /*1ee0*/  ULOP3.LUT UR8, UR7, 0x2, URZ, 0xfc, !UPT ;  /* 0x0000000207087892 */ /* 0x000fc8000f8efcff */
[----:B------:R-:W-:-:S09]  /*1ef0*/  UISETP.NE.AND UP0, UPT, UR8, 0x2, UPT ;  /* 0x000000020800788c */ /* 0x000fd2000bf05270 */
[----:B------:R-:W-:Y:S05]  /*1f00*/  BRA.U UP0, `(.L_x_36) ;  /* 0x0000000100047547 */ /* 0x000fea000b800000 */
[----:B------:R-:W-:Y:S05]  /*1f10*/  BPT.TRAP 0x1 ;  /* 0x000000040000795c */ /* 0x000fea0000300000 */
.L_x_36:
[----:B------:R-:W-:Y:S04]  /*1f20*/  BSSY.RECONVERGENT B0, `(.L_x_37) ;  /* 0x0000003000007945 */ /* 0x000fe80003800200 */
[----:B------:R-:W-:Y:S05]  /*1f30*/  @!P4 BRA `(.L_x_38) ;  /* 0x000000000004c947 */ /* 0x000fea0003800000 */
[----:B------:R-:W-:Y:S05]  /*1f40*/  BPT.TRAP 0x1 ;  /* 0x000000040000795c */ /* 0x000fea0000300000 */
.L_x_38:
[----:B------:R-:W-:Y:S05]  /*1f50*/  BSYNC.RECONVERGENT B0 ;  /* 0x0000000000007941 */ /* 0x000fea0003800200 */
.L_x_37:
        /* <DEDUP_REMOVED lines=9> */
[----:B------:R-:W-:Y:S02]  /*1ff0*/  USHF.L.U32 UR18, UR23, 0x6, URZ ;  /* 0x0000000617127899 */ /* 0x000fe400080006ff */
[----:B------:R-:W-:Y:S01]  /*2000*/  ULOP3.LUT UR17, UR17, 0xfefffff8, URZ, 0xc0, !UPT ;  /* 0xfefffff811117892 */ /* 0x000fe2000f8ec0ff */
[----:B-1----:R-:W-:Y:S01]  /*2010*/  SHF.L.U32 R2, R15, 0x1f, RZ ;  /* 0x0000001f0f027819 */ /* 0x002fe200000006ff */
[----:B------:R-:W-:Y:S02]  /*2020*/  UIADD3 UR16, UPT, UPT, UR16, 0x8400, URZ ;  /* 0x0000840010107890 */ /* 0x000fe4000fffe0ff */
[----:B------:R-:W-:Y:S01]  /*2030*/  UIADD3.X UR33, UPT, UPT, URZ, UR25, URZ, UP1, !UPT ;  /* 0x00000019ff217290 */ /* 0x000fe20008ffe4ff */
[----:B------:R4:W1:Y:S01]  /*2040*/  SYNCS.PHASECHK.TRANS64.TRYWAIT P0, [UR8+0x80], R2 ;  /* 0x00008002ff0075a7 */ /* 0x0008620008001108 */
[----:B------:R-:W-:-:S02]  /*2050*/  ULEA UR8, UR27, UR4, 0xc ;  /* 0x000000041b087291 */ /* 0x000fc4000f8e60ff */
[----:B------:R-:W-:Y:S02]  /*2060*/  UIADD3.X UR31, UPT, UPT, URZ, UR25, URZ, UP0, !UPT ;  /* 0x00000019ff1f7290 */ /* 0x000fe400087fe4ff */
[----:B------:R-:W-:Y:S01]  /*2070*/  UIADD3 UR8, UPT, UPT, UR8, 0x28400, URZ ;  /* 0x0002840008087890 */ /* 0x000fe2000fffe0ff */
[----:B------:R-:W-:Y:S01]  /*2080*/  UMOV UR28, 0x0 ;  /* 0x00000000001c7882 */ /* 0x000fe20000000000 */
[----:B------:R-:W-:Y:S01]  /*2090*/  UMOV UR29, 0x10000000 ;  /* 0x10000000001d7882 */ /* 0x000fe20000000000 */
[----:B------:R-:W-:Y:S01]  /*20a0*/  UMOV UR19, UR35 ;  /* 0x0000002300137c82 */ /* 0x000fe20008000000 */
[----:B------:R-:W-:Y:S01]  /*20b0*/  UMOV UR20, UR36 ;  /* 0x0000002400147c82 */ /* 0x000fe20008000000 */
[----:B------:R-:W-:Y:S01]  /*20c0*/  UMOV UR12, UR36 ;  /* 0x00000024000c7c82 */ /* 0x000fe20008000000 */
[----:B------:R-:W-:Y:S01]  /*20d0*/  UMOV UR9, UR17 ;  /* 0x0000001100097c82 */ /* 0x000fe20008000000 */
[----:B------:R-:W-:Y:S01]  /*20e0*/  UMOV UR10, UR18 ;  /* 0x00000012000a7c82 */ /* 0x000fe20008000000 */
[----:B------:R4:W-:Y:S01]  /*20f0*/  UTMALDG.3D.2CTA [UR16], [UR32], desc[UR28] ;  /* 0x00001c10200075b4 */ /* 0x0009e20008211000 */
[----:B------:R-:W-:Y:S01]  /*2100*/  UIADD3 UR23, UPT, UPT, UR23, 0x1, URZ ;  /* 0x0000000117177890 */ /* 0x000fe2000fffe0ff */
[----:B------:R-:W-:-:S03]  /*2110*/  UMOV UR27, UR13 ;  /* 0x0000000d001b7c82 */ /* 0x000fc60008000000 */
[----:B------:R-:W-:Y:S01]  /*2120*/  UISETP.NE.AND UP0, UPT, UR23, UR26, UPT ;  /* 0x0000001a1700728c */ /* 0x000fe2000bf05270 */
[----:B------:R4:W-:Y:S08]  /*2130*/  UTMALDG.3D.2CTA [UR8], [UR30], desc[UR28] ;  /* 0x00001c081e0075b4 */ /* 0x0009f00008211000 */
[----:B----4-:R-:W-:Y:S05]  /*2140*/  BRA.U UP0, `(.L_x_39) ;  /* 0xfffffffd00487547 */ /* 0x010fea000b83ffff */
.L_x_33:
[C---:B-1----:R-:W-:Y:S01]  /*2150*/  LEA R2, R14.reuse, UR4, 0x3 ;  /* 0x000000040e027c11 */ /* 0x042fe2000f8e18ff */
[----:B------:R-:W-:Y:S01]  /*2160*/  NOP ;  /* 0x0000000000007918 */ /* 0x000fe20000000000 */
[----:B--2---:R-:W-:Y:S02]  /*2170*/  SHF.L.U32 R3, R13, 0x1f, RZ ;  /* 0x0000001f0d037819 */ /* 0x004fe400000006ff */
[----:B------:R-:W-:Y:S02]  /*2180*/  LEA R4, R14, UR4, 0x4 ;  /* 0x000000040e047c11 */ /* 0x000fe4000f8e20ff */
[----:B------:R-:W1:Y:S02]  /*2190*/  SYNCS.PHASECHK.TRANS64.TRYWAIT P0, [R2+URZ+0x130], R3 ;  /* 0x00013003020075a7 */ /* 0x000e6400080011ff */
[----:B-1----:R-:W-:Y:S05]  /*21a0*/  @!P0 BRA `(.L_x_40) ;  /* 0x00000070002c8947 */ /* 0x002fea0003800000 */
.L_x_140:
[----:B------:R-:W2:Y:S01]  /*21b0*/  LDS.128 R4, [R4+0x1c0] ;  /* 0x0001c00004047984 */ /* 0x000ea20000000c00 */
[----:B------:R-:W-:Y:S01]  /*21c0*/  ISETP.GE.AND P0, PT, R72, 0x1, PT ;  /* 0x000000014800780c */ /* 0x000fe20003f06270 */
[----:B-1----:R-:W-:Y:S01]  /*21d0*/  VIADD R2, R2, 0x140 ;  /* 0x0000014002027836 */ /* 0x002fe20000000000 */
[----:B------:R-:W-:Y:S01]  /*21e0*/  @!PT LDS RZ, [RZ] ;  /* 0x00000000fffff984 */ /* 0x000fe20000000800 */
[----:B------:R-:W-:Y:S01]  /*21f0*/  @!PT LDS RZ, [RZ] ;  /* 0x00000000fffff984 */ /* 0x000fe20000000800 */
[----:B------:R-:W-:Y:S01]  /*2200*/  @!PT LDS RZ, [RZ] ;  /* 0x00000000fffff984 */ /* 0x000fe20000000800 */
[----:B------:R-:W-:Y:S01]  /*2210*/  @!PT LDS RZ, [RZ] ;  /* 0x00000000fffff984 */ /* 0x000fe20000000800 */
[----:B------:R1:W-:Y:S06]  /*2220*/  MEMBAR.ALL.CTA ;  /* 0x0000000000007992 */ /* 0x0003ec0000008000 */
[----:B-1----:R-:W1:Y:S01]  /*2230*/  FENCE.VIEW.ASYNC.S ;  /* 0x00000000000073c6 */ /* 0x002e620000000000 */
[----:B------:R-:W-:-:S04]  /*2240*/  PRMT R2, RZ, 0x654, R2 ;  /* 0x00000654ff027816 */ /* 0x000fc80000000002 */
[----:B-1----:R1:W-:Y:S01]  /*2250*/  SYNCS.ARRIVE.TRANS64.RED.A1T0 RZ, [R2+URZ], RZ ;  /* 0x000000ff02ff79a7 */ /* 0x0023e200081004ff */
[----:B--2---:R-:W-:-:S13]  /*2260*/  LOP3.LUT P2, RZ, R6, 0x1, RZ, 0xc0, !PT ;  /* 0x0000000106ff7812 */ /* 0x004fda000784c0ff */
[----:B------:R-:W-:Y:S01]  /*2270*/  @P2 SHF.R.U32.HI R3, RZ, 0x10, R5 ;  /* 0x00000010ff032819 */ /* 0x000fe20000011605 */
[----:B------:R-:W-:Y:S01]  /*2280*/  VOTEU.ANY UP0, P2 ;  /* 0x0000000000ff7886 */ /* 0x000fe20001000100 */
[----:B------:R-:W-:Y:S02]  /*2290*/  @P2 MOV R11, R4 ;  /* 0x00000004000b2202 */ /* 0x000fe40000000f00 */
[----:B------:R-:W-:Y:S02]  /*22a0*/  @P2 R2UR.BROADCAST UR8, R3 ;  /* 0x00000000030822ca */ /* 0x000fe400008e0000 */
[----:B------:R-:W-:-:S11]  /*22b0*/  @P2 LOP3.LUT R8, R5, 0xffff, RZ, 0xc0, !PT ;  /* 0x0000ffff05082812 */ /* 0x000fd600078ec0ff */
[----:B------:R-:W-:Y:S01]  /*22c0*/  @UP0 UMOV UR36, UR8 ;  /* 0x0000000800240c82 */ /* 0x000fe20008000000 */
[----:B-1----:R-:W-:Y:S05]  /*22d0*/  @!P0 BRA `(.L_x_41) ;  /* 0x0000000000b88947 */ /* 0x002fea0003800000 */
[----:B------:R-:W3:Y:S01]  /*22e0*/  LDC.64 R4, c[0x0][0xb18] ;  /* 0x0002c600ff047b82 */ /* 0x000ee20000000a00 */
[----:B------:R-:W-:-:S07]  /*22f0*/  ISETP.NE.AND P3, PT, R72, 0x1, PT ;  /* 0x000000014800780c */ /* 0x000fce0003f65270 */
[----:B------:R-:W1:Y:S08]  /*2300*/  LDC.64 R6, c[0x0][0xb10] ;  /* 0x0002c400ff067b82 */ /* 0x000e700000000a00 */
[----:B------:R-:W2:Y:S08]  /*2310*/  LDC R18, c[0x0][0xb20] ;  /* 0x0002c800ff127b82 */ /* 0x000eb00000000800 */
[----:B------:R-:W4:Y:S01]  /*2320*/  LDC R20, c[0x0][0xb0c] ;  /* 0x0002c300ff147b82 */ /* 0x000f220000000800 */
[----:B---3--:R-:W-:Y:S01]  /*2330*/  IMAD.HI.U32 R19, R0, R5, RZ ;  /* 0x0000000500137227 */ /* 0x008fe200078e00ff */
[----:B------:R-:W-:-:S03]  /*2340*/  ISETP.NE.AND P0, PT, R4, 0x1, PT ;  /* 0x000000010400780c */ /* 0x000fc60003f05270 */
[----:B------:R-:W-:-:S03]  /*2350*/  IMAD.HI.U32 R5, R8, R5, RZ ;  /* 0x0000000508057227 */ /* 0x000fc600078e00ff */
[----:B------:R-:W3:Y:S01]  /*2360*/  LDC.64 R2, c[0x0][0xb28] ;  /* 0x0002ca00ff027b82 */ /* 0x000ee20000000a00 */
[----:B-1----:R-:W-:-:S04]  /*2370*/  IMAD.HI.U32 R22, R9, R6, RZ ;  /* 0x0000000609167227 */ /* 0x002fc800078e00ff */
[----:B------:R-:W-:Y:S01]  /*2380*/  IMAD.HI.U32 R24, R11, R6, RZ ;  /* 0x000000060b187227 */ /* 0x000fe200078e00ff */
[----:B------:R-:W-:Y:S02]  /*2390*/  SHF.R.U32.HI R22, RZ, R7, R22 ;  /* 0x00000007ff167219 */ /* 0x000fe40000011616 */
[-C--:B--2---:R-:W-:Y:S02]  /*23a0*/  SHF.R.U32.HI R19, RZ, R18.reuse, R19 ;  /* 0x00000012ff137219 */ /* 0x084fe40000011613 */
[----:B------:R-:W-:Y:S02]  /*23b0*/  SHF.R.U32.HI R5, RZ, R18, R5 ;  /* 0x00000012ff057219 */ /* 0x000fe40000011605 */
[----:B------:R-:W-:Y:S02]  /*23c0*/  SEL R19, R0, R19, !P0 ;  /* 0x0000001300137207 */ /* 0x000fe40004000000 */
[----:B------:R-:W-:Y:S02]  /*23d0*/  SHF.R.U32.HI R24, RZ, R7, R24 ;  /* 0x00000007ff187219 */ /* 0x000fe40000011618 */
[----:B----4-:R-:W-:-:S02]  /*23e0*/  ISETP.NE.AND P1, PT, R20, 0x1, PT ;  /* 0x000000011400780c */ /* 0x010fc40003f25270 */
[----:B------:R-:W-:Y:S02]  /*23f0*/  SEL R5, R8, R5, !P0 ;  /* 0x0000000508057207 */ /* 0x000fe40004000000 */
[----:B------:R-:W-:Y:S02]  /*2400*/  SEL R21, R9, R22, !P1 ;  /* 0x0000001609157207 */ /* 0x000fe40004800000 */
[----:B------:R-:W-:Y:S01]  /*2410*/  SEL R7, R11, R24, !P1 ;  /* 0x000000180b077207 */ /* 0x000fe20004800000 */
[----:B---3--:R-:W-:-:S04]  /*2420*/  IMAD.HI.U32 R22, R19, R2, RZ ;  /* 0x0000000213167227 */ /* 0x008fc800078e00ff */
[----:B------:R-:W-:Y:S01]  /*2430*/  IMAD.HI.U32 R6, R21, R2, RZ ;  /* 0x0000000215067227 */ /* 0x000fe200078e00ff */
[----:B------:R-:W-:-:S04]  /*2440*/  @P3 SHF.R.U32.HI R19, RZ, R3, R22 ;  /* 0x00000003ff133219 */ /* 0x000fc80000011616 */
[----:B------:R-:W-:Y:S01]  /*2450*/  @P3 SHF.R.U32.HI R21, RZ, R3, R6 ;  /* 0x00000003ff153219 */ /* 0x000fe20000011606 */
[----:B------:R-:W-:-:S04]  /*2460*/  IMAD R19, R72, R19, RZ ;  /* 0x0000001348137224 */ /* 0x000fc800078e02ff */
[----:B------:R-:W-:Y:S01]  /*2470*/  IMAD R6, R72, R21, RZ ;  /* 0x0000001548067224 */ /* 0x000fe200078e02ff */
[C---:B------:R-:W-:Y:S02]  /*2480*/  ISETP.GE.AND P0, PT, R5.reuse, R19, PT ;  /* 0x000000130500720c */ /* 0x040fe40003f06270 */
[----:B------:R-:W-:Y:S02]  /*2490*/  IADD3 R19, PT, PT, -R5, RZ, RZ ;  /* 0x000000ff05137210 */ /* 0x000fe40007ffe1ff */
[----:B------:R-:W-:Y:S01]  /*24a0*/  ISETP.GE.OR P0, PT, R7, R6, P0 ;  /* 0x000000060700720c */ /* 0x000fe20000706670 */
[----:B------:R-:W-:-:S04]  /*24b0*/  IMAD.HI.U32 R6, R5, R2, RZ ;  /* 0x0000000205067227 */ /* 0x000fc800078e00ff */
[----:B------:R-:W-:Y:S01]  /*24c0*/  IMAD R8, R4, R19, R8 ;  /* 0x0000001304087224 */ /* 0x000fe200078e0208 */
[----:B------:R-:W-:-:S04]  /*24d0*/  SHF.R.U32.HI R6, RZ, R3, R6 ;  /* 0x00000003ff067219 */ /* 0x000fc80000011606 */
[----:B------:R-:W-:-:S03]  /*24e0*/  SEL R6, R5, R6, !P3 ;  /* 0x0000000605067207 */ /* 0x000fc60005800000 */
[----:B------:R-:W-:-:S04]  /*24f0*/  @!P0 IMAD.HI.U32 R18, R7, R2, RZ ;  /* 0x0000000207128227 */ /* 0x000fc800078e00ff */
[----:B------:R-:W-:Y:S01]  /*2500*/  IMAD.MOV R2, RZ, RZ, -R6 ;  /* 0x000000ffff027224 */ /* 0x000fe200078e0a06 */
[----:B------:R-:W-:-:S03]  /*2510*/  @!P0 SHF.R.U32.HI R18, RZ, R3, R18 ;  /* 0x00000003ff128219 */ /* 0x000fc60000011612 */
[----:B------:R-:W-:Y:S01]  /*2520*/  IMAD R2, R72, R2, R5 ;  /* 0x0000000248027224 */ /* 0x000fe200078e0205 */
        /* <DEDUP_REMOVED lines=9> */
.L_x_41:
[----:B------:R-:W1:Y:S02]  /*25c0*/  LDCU UR8, c[0x0][0xb30] ;  /* 0x00016600ff0877ac */ /* 0x000e640008000800 */
[----:B-1----:R-:W-:-:S09]  /*25d0*/  UISETP.NE.AND UP0, UPT, UR8, 0x1, UPT ;  /* 0x000000010800788c */ /* 0x002fd2000bf05270 */
[----:B------:R-:W-:Y:S05]  /*25e0*/  BRA.U UP0, `(.L_x_42) ;  /* 0x0000000100407547 */ /* 0x000fea000b800000 */
[----:B------:R-:W1:Y:S08]  /*25f0*/  LDC.64 R4, c[0x0][0xb10] ;  /* 0x0002c400ff047b82 */ /* 0x000e700000000a00 */
[----:B------:R-:W2:Y:S08]  /*2600*/  LDC.64 R2, c[0x0][0xb18] ;  /* 0x0002c600ff027b82 */ /* 0x000eb00000000a00 */
[----:B------:R-:W4:Y:S08]  /*2610*/  LDC R6, c[0x0][0xb20] ;  /* 0x0002c800ff067b82 */ /* 0x000f300000000800 */
[----:B------:R-:W3:Y:S01]  /*2620*/  LDC R18, c[0x0][0xb0c] ;  /* 0x0002c300ff127b82 */ /* 0x000ee20000000800 */
[----:B-1----:R-:W-:-:S05]  /*2630*/  IMAD.HI.U32 R4, R11, R4, RZ ;  /* 0x000000040b047227 */ /* 0x002fca00078e00ff */
[----:B------:R-:W-:Y:S01]  /*2640*/  SHF.R.U32.HI R4, RZ, R5, R4 ;  /* 0x00000005ff047219 */ /* 0x000fe20000011604 */
[----:B--2---:R-:W-:Y:S01]  /*2650*/  IMAD.HI.U32 R3, R8, R3, RZ ;  /* 0x0000000308037227 */ /* 0x004fe200078e00ff */
[----:B------:R-:W-:-:S04]  /*2660*/  ISETP.NE.AND P0, PT, R2, 0x1, PT ;  /* 0x000000010200780c */ /* 0x000fc80003f05270 */
[----:B----4-:R-:W-:-:S04]  /*2670*/  SHF.R.U32.HI R3, RZ, R6, R3 ;  /* 0x00000006ff037219 */ /* 0x010fc80000011603 */
[----:B------:R-:W-:Y:S02]  /*2680*/  SEL R3, R8, R3, !P0 ;  /* 0x0000000308037207 */ /* 0x000fe40004000000 */
[----:B---3--:R-:W-:-:S04]  /*2690*/  ISETP.NE.AND P1, PT, R18, 0x1, PT ;  /* 0x000000011200780c */ /* 0x008fc80003f25270 */
[----:B------:R-:W-:-:S05]  /*26a0*/  SEL R4, R11, R4, !P1 ;  /* 0x000000040b047207 */ /* 0x000fca0004800000 */
[----:B------:R-:W-:Y:S02]  /*26b0*/  IMAD.IADD R5, R3, 0x1, -R4 ;  /* 0x0000000103057824 */ /* 0x000fe400078e0a04 */
[----:B------:R-:W-:Y:S02]  /*26c0*/  IMAD.IADD R3, R4, 0x1, -R3 ;  /* 0x0000000104037824 */ /* 0x000fe400078e0a03 */
[----:B------:R-:W-:Y:S02]  /*26d0*/  IMAD R11, R5, R18, R11 ;  /* 0x00000012050b7224 */ /* 0x000fe400078e020b */
[----:B------:R-:W-:-:S07]  /*26e0*/  IMAD R8, R3, R2, R8 ;  /* 0x0000000203087224 */ /* 0x000fce00078e0208 */
.L_x_42:
[----:B------:R-:W-:Y:S01]  /*26f0*/  VIADD R14, R14, 0x1 ;  /* 0x000000010e0e7836 */ /* 0x000fe20000000000 */
[----:B------:R-:W-:Y:S01]  /*2700*/  PLOP3.LUT P1, PT, PT, PT, PT, 0x80, 0x8 ;  /* 0x000000000008781c */ /* 0x000fe20003f2f070 */
[----:B------:R-:W-:Y:S02]  /*2710*/  IMAD.IADD R21, R11, 0x1, R170 ;  /* 0x000000010b157824 */ /* 0x000fe400078e02aa */
[----:B------:R-:W-:Y:S01]  /*2720*/  IMAD.IADD R20, R8, 0x1, R147 ;  /* 0x0000000108147824 */ /* 0x000fe200078e0293 */
[----:B------:R-:W-:-:S04]  /*2730*/  ISETP.NE.AND P0, PT, R14, 0x2, PT ;  /* 0x000000020e00780c */ /* 0x000fc80003f05270 */
[----:B------:R-:W-:Y:S02]  /*2740*/  SEL R2, RZ, 0x1, P0 ;  /* 0x00000001ff027807 */ /* 0x000fe40000000000 */
[----:B------:R-:W-:Y:S02]  /*2750*/  SEL R14, R14, RZ, P0 ;  /* 0x000000ff0e0e7207 */ /* 0x000fe40000000000 */
[----:B------:R-:W-:Y:S01]  /*2760*/  LOP3.LUT R13, R13, R2, RZ, 0x3c, !PT ;  /* 0x000000020d0d7212 */ /* 0x000fe200078e3cff */
[----:B------:R-:W-:Y:S06]  /*2770*/  @P2 BRA `(.L_x_43) ;  /* 0xfffffff000582947 */ /* 0x000fec000383ffff */
[----:B------:R-:W-:Y:S01]  /*2780*/  UIADD3 UR4, UPT, UPT, UR4, 0x80, URZ ;  /* 0x0000008004047890 */ /* 0x000fe2000fffe0ff */
[----:B------:R-:W-:-:S03]  /*2790*/  SHF.L.U32 R3, R15, 0x1f, RZ ;  /* 0x0000001f0f037819 */ /* 0x000fc600000006ff */
[----:B------:R-:W-:-:S09]  /*27a0*/  ULEA UR5, UR13, UR4, 0x3 ;  /* 0x000000040d057291 */ /* 0x000fd2000f8e18ff */
[----:B------:R-:W1:Y:S02]  /*27b0*/  SYNCS.PHASECHK.TRANS64.TRYWAIT P0, [UR5], R3 ;  /* 0x00000003ff0075a7 */ /* 0x000e640008001105 */
[----:B-1----:R-:W-:Y:S05]  /*27c0*/  @!P0 BRA `(.L_x_44) ;  /* 0x0000006800b88947 */ /* 0x002fea0003800000 */
.L_x_142:
[----:B------:R-:W-:-:S04]  /*27d0*/  UIADD3 UR6, UPT, UPT, UR13, 0x1, URZ ;  /* 0x000000010d067890 */ /* 0x000fc8000fffe0ff */
[----:B------:R-:W-:-:S04]  /*27e0*/  UISETP.NE.AND UP0, UPT, UR6, 0x10, UPT ;  /* 0x000000100600788c */ /* 0x000fc8000bf05270 */
[----:B------:R-:W-:Y:S02]  /*27f0*/  USEL UR7, URZ, 0x1, UP0 ;  /* 0x00000001ff077887 */ /* 0x000fe40008000000 */
[----:B------:R-:W-:-:S04]  /*2800*/  USEL UR6, UR6, URZ, UP0 ;  /* 0x000000ff06067287 */ /* 0x000fc80008000000 */
[----:B------:R-:W-:Y:S01]  /*2810*/  ULEA UR5, UR6, UR4, 0x3 ;  /* 0x0000000406057291 */ /* 0x000fe2000f8e18ff */
[----:B------:R-:W-:-:S04]  /*2820*/  LOP3.LUT R2, R15, UR7, RZ, 0x3c, !PT ;  /* 0x000000070f027c12 */ /* 0x000fc8000f8e3cff */
[----:B-1----:R-:W-:-:S04]  /*2830*/  SHF.L.U32 R3, R2, 0x1f, RZ ;  /* 0x0000001f02037819 */ /* 0x002fc800000006ff */
[----:B------:R-:W1:Y:S02]  /*2840*/  SYNCS.PHASECHK.TRANS64.TRYWAIT P0, [UR5], R3 ;  /* 0x00000003ff0075a7 */ /* 0x000e640008001105 */
[----:B-1----:R-:W-:Y:S05]  /*2850*/  @!P0 BRA `(.L_x_45) ;  /* 0x0000006800ac8947 */ /* 0x002fea0003800000 */
.L_x_144:
        /* <DEDUP_REMOVED lines=9> */
.L_x_146:
        /* <DEDUP_REMOVED lines=9> */
.L_x_148:
        /* <DEDUP_REMOVED lines=9> */
.L_x_150:
        /* <DEDUP_REMOVED lines=9> */
.L_x_152:
        /* <DEDUP_REMOVED lines=9> */
.L_x_154:
        /* <DEDUP_REMOVED lines=9> */
.L_x_156:
        /* <DEDUP_REMOVED lines=9> */
.L_x_158:
        /* <DEDUP_REMOVED lines=9> */
.L_x_160:
        /* <DEDUP_REMOVED lines=9> */
.L_x_162:
        /* <DEDUP_REMOVED lines=9> */
.L_x_164:
        /* <DEDUP_REMOVED lines=9> */
.L_x_166:
        /* <DEDUP_REMOVED lines=9> */
.L_x_168:
        /* <DEDUP_REMOVED lines=9> */
.L_x_170:
[----:B------:R-:W-:-:S04]  /*2fb0*/  UIADD3 UR6, UPT, UPT, UR6, 0x1, URZ ;  /* 0x0000000106067890 */ /* 0x000fc8000fffe0ff */
[----:B------:R-:W-:-:S04]  /*2fc0*/  UISETP.NE.AND UP0, UPT, UR6, 0x10, UPT ;  /* 0x000000100600788c */ /* 0x000fc8000bf05270 */
[----:B------:R-:W-:Y:S02]  /*2fd0*/  USEL UR5, URZ, 0x1, UP0 ;  /* 0x00000001ff057887 */ /* 0x000fe40008000000 */
[----:B------:R-:W-:-:S04]  /*2fe0*/  USEL UR6, UR6, URZ, UP0 ;  /* 0x000000ff06067287 */ /* 0x000fc80008000000 */
[----:B------:R-:W-:Y:S01]  /*2ff0*/  ULEA UR6, UR6, UR4, 0x3 ;  /* 0x0000000406067291 */ /* 0x000fe2000f8e18ff */
[----:B-1----:R-:W-:-:S04]  /*3000*/  LOP3.LUT R3, R2, UR5, RZ, 0x3c, !PT ;  /* 0x0000000502037c12 */ /* 0x002fc8000f8e3cff */
[----:B------:R-:W-:Y:S01]  /*3010*/  SHF.L.U32 R3, R3, 0x1f, RZ ;  /* 0x0000001f03037819 */ /* 0x000fe200000006ff */
[----:B---3--:R-:W-:-:S07]  /*3020*/  IMAD.U32 R0, RZ, RZ, UR6 ;  /* 0x00000006ff007e24 */ /* 0x008fce000f8e00ff */
.L_x_59:
[----:B-1----:R1:W2:Y:S02]  /*3030*/  SYNCS.PHASECHK.TRANS64.TRYWAIT P0, [R0+URZ], R3 ;  /* 0x00000003000075a7 */ /* 0x0022a400080011ff */
[----:B--2---:R-:W-:Y:S05]  /*3040*/  @!P0 NANOSLEEP.SYNCS 0x989680 ;  /* 0x009896800000895d */ /* 0x004fea0003900000 */
[----:B------:R-:W2:Y:S02]  /*3050*/  @!P0 SYNCS.PHASECHK.TRANS64 P0, [R0+URZ], R3 ;  /* 0x00000003000085a7 */ /* 0x000ea400080010ff */
[----:B--2---:R-:W-:Y:S05]  /*3060*/  @P0 EXIT ;  /* 0x000000000000094d */ /* 0x004fea0003800000 */
[----:B------:R-:W-:Y:S05]  /*3070*/  BRA `(.L_x_59) ;  /* 0xfffffffc00ec7947 */ /* 0x000fea000383ffff */
.L_x_23:
[----:B------:R-:W-:-:S04]  /*3080*/  UISETP.NE.AND UP1, UPT, UR37, URZ, UPT ;  /* 0x000000ff2500728c */ /* 0x000fc8000bf25270 */
[----:B------:R-:W-:-:S09]  /*3090*/  UISETP.NE.OR UP1, UPT, UR10, 0x1, UP1 ;  /* 0x000000010a00788c */ /* 0x000fd20008f25670 */
[----:B------:R-:W-:Y:S05]  /*30a0*/  BRA.U UP1, `(.L_x_60) ;  /* 0x00000005014c7547 */ /* 0x000fea000b800000 */
[----:B------:R-:W-:Y:S01]  /*30b0*/  HFMA2 R11, -RZ, RZ, 0, 0 ;  /* 0x00000000ff0b7431 */ /* 0x000fe200000001ff */
[----:B------:R-:W-:Y:S01]  /*30c0*/  ISETP.GE.U32.AND P2, PT, R10, 0x2, PT ;  /* 0x000000020a00780c */ /* 0x000fe20003f46070 */
[----:B------:R-:W-:Y:S01]  /*30d0*/  IMAD.MOV.U32 R12, RZ, RZ, 0x1 ;  /* 0x00000001ff0c7424 */ /* 0x000fe200078e00ff */
[----:B------:R-:W-:Y:S01]  /*30e0*/  CS2R R8, SRZ ;  /* 0x0000000000087805 */ /* 0x000fe2000001ff00 */
[----:B------:R-:W-:Y:S01]  /*30f0*/  IMAD.MOV.U32 R3, RZ, RZ, RZ ;  /* 0x000000ffff037224 */ /* 0x000fe200078e00ff */
[----:B------:R-:W-:Y:S01]  /*3100*/  UMOV UR4, 0x400 ;  /* 0x0000040000047882 */ /* 0x000fe20000000000 */
[----:B------:R-:W-:Y:S01]  /*3110*/  UMOV UR6, URZ ;  /* 0x000000ff00067c82 */ /* 0x000fe20008000000 */
[----:B------:R-:W-:-:S12]  /*3120*/  ULEA UR37, UR37, UR4, 0x18 ;  /* 0x0000000425257291 */ /* 0x000fd8000f8ec0ff */
.L_x_64:
[----:B------:R-:W-:Y:S02]  /*3130*/  LEA R0, R3, UR37, 0x3 ;  /* 0x0000002503007c11 */ /* 0x000fe4000f8e18ff */
[----:B------:R-:W-:-:S03]  /*3140*/  SHF.L.U32 R5, R8, 0x1f, RZ ;  /* 0x0000001f08057819 */ /* 0x000fc600000006ff */
[----:B------:R-:W-:Y:S01]  /*3150*/  VIADD R4, R0, 0x1a0 ;  /* 0x000001a000047836 */ /* 0x000fe20000000000 */
[----:B------:R-:W1:Y:S02]  /*3160*/  SYNCS.PHASECHK.TRANS64.TRYWAIT P0, [R0+URZ+0x190], R5 ;  /* 0x00019005000075a7 */ /* 0x000e6400080011ff */
[----:B-1----:R-:W-:Y:S05]  /*3170*/  @!P0 BRA `(.L_x_61) ;  /* 0x0000006400b48947 */ /* 0x002fea0003800000 */
.L_x_171:
[----:B------:R-:W-:Y:S01]  /*3180*/  ULEA UR5, UR6, UR37, 0x3 ;  /* 0x0000002506057291 */ /* 0x000fe2000f8e18ff */
[----:B------:R-:W-:Y:S01]  /*3190*/  PRMT R4, RZ, 0x654, R4 ;  /* 0x00000654ff047816 */ /* 0x000fe20000000004 */
[----:B-1----:R-:W-:Y:S01]  /*31a0*/  @!P2 IMAD.MOV.U32 R5, RZ, RZ, 0x10 ;  /* 0x00000010ff05a424 */ /* 0x002fe200078e00ff */
[----:B------:R-:W-:Y:S01]  /*31b0*/  SHF.L.U32 R7, R12, 0x1f, RZ ;  /* 0x0000001f0c077819 */ /* 0x000fe200000006ff */
[----:B------:R-:W-:Y:S01]  /*31c0*/  UIADD3 UR4, UPT, UPT, UR5, 0x130, URZ ;  /* 0x0000013005047890 */ /* 0x000fe2000fffe0ff */
[----:B------:R1:W-:Y:S05]  /*31d0*/  SYNCS.ARRIVE.TRANS64.RED.A1T0 RZ, [R4+URZ], RZ ;  /* 0x000000ff04ff79a7 */ /* 0x0003ea00081004ff */
[----:B------:R-:W-:Y:S01]  /*31e0*/  IMAD.U32 R13, RZ, RZ, UR4 ;  /* 0x00000004ff0d7e24 */ /* 0x000fe2000f8e00ff */
[----:B------:R-:W2:Y:S04]  /*31f0*/  SYNCS.PHASECHK.TRANS64.TRYWAIT P0, [UR5+0x140], R7 ;  /* 0x00014007ff0075a7 */ /* 0x000ea80008001105 */
[----:B------:R-:W-:Y:S01]  /*3200*/  PRMT R13, R10, 0x654, R13 ;  /* 0x000006540a0d7816 */ /* 0x000fe2000000000d */
[----:B-12---:R-:W-:Y:S06]  /*3210*/  @!P0 BRA `(.L_x_62) ;  /* 0x0000006400a08947 */ /* 0x006fec0003800000 */
.L_x_173:
[----:B------:R-:W-:Y:S01]  /*3220*/  ULEA UR4, UR6, UR37, 0x4 ;  /* 0x0000002506047291 */ /* 0x000fe2000f8e20ff */
[----:B------:R-:W-:Y:S01]  /*3230*/  SEL R2, R13, R2, !P2 ;  /* 0x000000020d027207 */ /* 0x000fe20005000000 */
[----:B------:R-:W-:Y:S01]  /*3240*/  UIADD3 UR5, UPT, UPT, UR5, 0x130, URZ ;  /* 0x0000013005057890 */ /* 0x000fe2000fffe0ff */
[----:B-1----:R-:W-:Y:S01]  /*3250*/  LEA R0, R11, UR37, 0x3 ;  /* 0x000000250b007c11 */ /* 0x002fe2000f8e18ff */
[----:B------:R-:W-:Y:S01]  /*3260*/  UIADD3 UR4, UPT, UPT, UR4, 0x1c0, URZ ;  /* 0x000001c004047890 */ /* 0x000fe2000fffe0ff */
[----:B------:R1:W-:Y:S01]  /*3270*/  @!P2 SYNCS.ARRIVE.TRANS64.RED RZ, [R2+URZ], R5 ;  /* 0x0000000502ffa9a7 */ /* 0x0003e200080004ff */
[----:B------:R-:W-:Y:S01]  /*3280*/  UIADD3 UR6, UPT, UPT, UR6, 0x1, URZ ;  /* 0x0000000106067890 */ /* 0x000fe2000fffe0ff */
[----:B------:R-:W-:-:S03]  /*3290*/  VIADD R3, R3, 0x1 ;  /* 0x0000000103037836 */ /* 0x000fc60000000000 */
[----:B------:R-:W-:Y:S02]  /*32a0*/  UISETP.NE.AND UP0, UPT, UR6, 0x2, UPT ;  /* 0x000000020600788c */ /* 0x000fe4000bf05270 */
[----:B------:R-:W-:Y:S01]  /*32b0*/  ISETP.NE.AND P0, PT, R3, 0x2, PT ;  /* 0x000000020300780c */ /* 0x000fe20003f05270 */
[----:B------:R-:W-:Y:S06]  /*32c0*/  UGETNEXTWORKID.BROADCAST [UR4], [UR5] ;  /* 0x00000000040073ca */ /* 0x000fec0008000100 */
[----:B------:R-:W-:Y:S02]  /*32d0*/  USEL UR4, URZ, 0x1, UP0 ;  /* 0x00000001ff047887 */ /* 0x000fe40008000000 */
[----:B------:R-:W-:-:S04]  /*32e0*/  USEL UR6, UR6, URZ, UP0 ;  /* 0x000000ff06067287 */ /* 0x000fc80008000000 */
[----:B------:R-:W-:Y:S02]  /*32f0*/  LOP3.LUT R12, R12, UR4, RZ, 0x3c, !PT ;  /* 0x000000040c0c7c12 */ /* 0x000fe4000f8e3cff */
[----:B-1----:R-:W-:-:S04]  /*3300*/  SHF.L.U32 R5, R9, 0x1f, RZ ;  /* 0x0000001f09057819 */ /* 0x002fc800000006ff */
[----:B------:R-:W1:Y:S02]  /*3310*/  SYNCS.PHASECHK.TRANS64.TRYWAIT P1, [R0+URZ+0x130], R5 ;  /* 0x00013005000075a7 */ /* 0x000e6400080211ff */
[----:B-1----:R-:W-:Y:S05]  /*3320*/  @!P1 BRA `(.L_x_63) ;  /* 0x0000006400749947 */ /* 0x002fea0003800000 */
.L_x_174:
[----:B------:R-:W-:Y:S01]  /*3330*/  LEA R4, R11, UR37, 0x4 ;  /* 0x000000250b047c11 */ /* 0x000fe2000f8e20ff */
[----:B-1----:R-:W-:Y:S01]  /*3340*/  VIADD R0, R0, 0x140 ;  /* 0x0000014000007836 */ /* 0x002fe20000000000 */
[----:B------:R-:W-:Y:S01]  /*3350*/  SEL R3, R3, RZ, P0 ;  /* 0x000000ff03037207 */ /* 0x000fe20000000000 */
[----:B------:R-:W-:-:S03]  /*3360*/  VIADD R11, R11, 0x1 ;  /* 0x000000010b0b7836 */ /* 0x000fc60000000000 */
[----:B------:R-:W1:Y:S01]  /*3370*/  LDS.128 R4, [R4+0x1c0] ;  /* 0x0001c00004047984 */ /* 0x000e620000000c00 */
[----:B------:R-:W-:Y:S02]  /*3380*/  PRMT R0, RZ, 0x654, R0 ;  /* 0x00000654ff007816 */ /* 0x000fe40000000000 */
[C---:B------:R-:W-:Y:S01]  /*3390*/  ISETP.NE.AND P1, PT, R11.reuse, 0x2, PT ;  /* 0x000000020b00780c */ /* 0x040fe20003f25270 */
[----:B------:R-:W-:Y:S01]  /*33a0*/  @!PT LDS RZ, [RZ] ;  /* 0x00000000fffff984 */ /* 0x000fe20000000800 */
[----:B------:R-:W-:Y:S01]  /*33b0*/  @!PT LDS RZ, [RZ] ;  /* 0x00000000fffff984 */ /* 0x000fe20000000800 */
[----:B------:R-:W-:Y:S01]  /*33c0*/  @!PT LDS RZ, [RZ] ;  /* 0x00000000fffff984 */ /* 0x000fe20000000800 */
[----:B------:R-:W-:Y:S01]  /*33d0*/  @!PT LDS RZ, [RZ] ;  /* 0x00000000fffff984 */ /* 0x000fe20000000800 */
[----:B------:R2:W-:Y:S06]  /*33e0*/  MEMBAR.ALL.CTA ;  /* 0x0000000000007992 */ /* 0x0005ec0000008000 */
[----:B--2---:R-:W2:Y:S01]  /*33f0*/  FENCE.VIEW.ASYNC.S ;  /* 0x00000000000073c6 */ /* 0x004ea20000000000 */
[----:B------:R-:W-:Y:S01]  /*3400*/  SEL R11, R11, RZ, P1 ;  /* 0x000000ff0b0b7207 */ /* 0x000fe20000800000 */
[----:B--2---:R2:W-:Y:S01]  /*3410*/  SYNCS.ARRIVE.TRANS64.RED.A1T0 RZ, [R0+URZ], RZ ;  /* 0x000000ff00ff79a7 */ /* 0x0045e200081004ff */
[----:B-1----:R-:W-:-:S02]  /*3420*/  LOP3.LUT P3, RZ, R6, 0x1, RZ, 0xc0, !PT ;  /* 0x0000000106ff7812 */ /* 0x002fc4000786c0ff */
[----:B------:R-:W-:-:S04]  /*3430*/  SEL R5, RZ, 0x1, P0 ;  /* 0x00000001ff057807 */ /* 0x000fc80000000000 */
[----:B------:R-:W-:Y:S02]  /*3440*/  LOP3.LUT R8, R8, R5, RZ, 0x3c, !PT ;  /* 0x0000000508087212 */ /* 0x000fe400078e3cff */
[----:B--2---:R-:W-:-:S04]  /*3450*/  SEL R0, RZ, 0x1, P1 ;  /* 0x00000001ff007807 */ /* 0x004fc80000800000 */
[----:B------:R-:W-:Y:S01]  /*3460*/  LOP3.LUT R9, R9, R0, RZ, 0x3c, !PT ;  /* 0x0000000009097212 */ /* 0x000fe200078e3cff */
[----:B------:R-:W-:Y:S06]  /*3470*/  @P3 BRA `(.L_x_64) ;  /* 0xfffffffc002c3947 */ /* 0x000fec000383ffff */
[----:B------:R-:W-:Y:S01]  /*3480*/  ULEA UR5, UR6, UR37, 0x3 ;  /* 0x0000002506057291 */ /* 0x000fe2000f8e18ff */
[----:B------:R-:W-:-:S08]  /*3490*/  SHF.L.U32 R3, R12, 0x1f, RZ ;  /* 0x0000001f0c037819 */ /* 0x000fd000000006ff */
[----:B------:R-:W1:Y:S02]  /*34a0*/  SYNCS.PHASECHK.TRANS64 P0, [UR5+0x140], R3 ;  /* 0x00014003ff0075a7 */ /* 0x000e640008001005 */
[----:B-1----:R-:W-:Y:S05]  /*34b0*/  @P0 BRA `(.L_x_65) ;  /* 0x0000000000080947 */ /* 0x002fea0003800000 */
[----:B------:R-:W1:Y:S02]  /*34c0*/  SYNCS.PHASECHK.TRANS64.TRYWAIT P0, [UR5+0x140], R3 ;  /* 0x00014003ff0075a7 */ /* 0x000e640008001105 */
[----:B-1----:R-:W-:Y:S05]  /*34d0*/  @!P0 BRA `(.L_x_66) ;  /* 0x00000064001c8947 */ /* 0x002fea0003800000 */
.L_x_65:
[----:B------:R-:W-:-:S04]  /*34e0*/  UIADD3 UR4, UPT, UPT, UR6, 0x1, URZ ;  /* 0x0000000106047890 */ /* 0x000fc8000fffe0ff */
[----:B------:R-:W-:-:S04]  /*34f0*/  UISETP.NE.AND UP0, UPT, UR4, 0x2, UPT ;  /* 0x000000020400788c */ /* 0x000fc8000bf05270 */
[----:B------:R-:W-:Y:S02]  /*3500*/  USEL UR7, URZ, 0x1, UP0 ;  /* 0x00000001ff077887 */ /* 0x000fe40008000000 */
[----:B------:R-:W-:-:S04]  /*3510*/  USEL UR4, UR4, URZ, UP0 ;  /* 0x000000ff04047287 */ /* 0x000fc80008000000 */
[----:B------:R-:W-:Y:S01]  /*3520*/  ULEA UR4, UR4, UR37, 0x3 ;  /* 0x0000002504047291 */ /* 0x000fe2000f8e18ff */
[----:B-1----:R-:W-:-:S04]  /*3530*/  LOP3.LUT R3, R12, UR7, RZ, 0x3c, !PT ;  /* 0x000000070c037c12 */ /* 0x002fc8000f8e3cff */
[----:B------:R-:W-:-:S04]  /*3540*/  SHF.L.U32 R0, R3, 0x1f, RZ ;  /* 0x0000001f03007819 */ /* 0x000fc800000006ff */
[----:B------:R-:W1:Y:S02]  /*3550*/  SYNCS.PHASECHK.TRANS64 P0, [UR4+0x140], R0 ;  /* 0x00014000ff0075a7 */ /* 0x000e640008001004 */
[----:B-1----:R-:W-:Y:S05]  /*3560*/  @P0 EXIT ;  /* 0x000000000000094d */ /* 0x002fea0003800000 */
[----:B------:R-:W-:Y:S02]  /*3570*/  SHF.L.U32 R3, R3, 0x1f, RZ ;  /* 0x0000001f03037819 */ /* 0x000fe400000006ff */
[----:B------:R-:W-:-:S07]  /*3580*/  MOV R0, UR4 ;  /* 0x0000000400007c02 */ /* 0x000fce0008000f00 */
.L_x_67:
[----:B-1----:R1:W2:Y:S02]  /*3590*/  SYNCS.PHASECHK.TRANS64.TRYWAIT P0, [R0+URZ+0x140], R3 ;  /* 0x00014003000075a7 */ /* 0x0022a400080011ff */
[----:B--2---:R-:W-:Y:S05]  /*35a0*/  @!P0 NANOSLEEP.SYNCS 0x989680 ;  /* 0x009896800000895d */ /* 0x004fea0003900000 */
[----:B------:R-:W2:Y:S02]  /*35b0*/  @!P0 SYNCS.PHASECHK.TRANS64 P0, [R0+URZ+0x140], R3 ;  /* 0x00014003000085a7 */ /* 0x000ea400080010ff */
[----:B--2---:R-:W-:Y:S05]  /*35c0*/  @P0 EXIT ;  /* 0x000000000000094d */ /* 0x004fea0003800000 */
[----:B------:R-:W-:Y:S05]  /*35d0*/  BRA `(.L_x_67) ;  /* 0xfffffffc00ec7947 */ /* 0x000fea000383ffff */
.L_x_60:
[----:B------:R-:W-:Y:S05]  /*35e0*/  BRA.U UP4, `(.L_x_68) ;  /* 0x0000001104a07547 */ /* 0x000fea000b800000 */
[----:B------:R-:W-:Y:S01]  /*35f0*/  UMOV UR6, 0x40 ;  /* 0x0000004000067882 */ /* 0x000fe20000000000 */
[----:B------:R-:W-:Y:S01]  /*3600*/  NOP ;  /* 0x0000000000007918 */ /* 0x000fe20000000000 */
[----:B------:R-:W-:Y:S01]  /*3610*/  ULEA UR6, UR37, UR6, 0x18 ;  /* 0x0000000625067291 */ /* 0x000fe2000f8ec0ff */
[----:B------:R-:W-:Y:S02]  /*3620*/  UMOV UR7, 0x400 ;  /* 0x0000040000077882 */ /* 0x000fe40000000000 */
[----:B------:R-:W-:-:S06]  /*3630*/  ULEA UR37, UR37, UR7, 0x18 ;  /* 0x0000000725257291 */ /* 0x000fcc000f8ec0ff */
[----:B------:R-:W1:Y:S02]  /*3640*/  LDS.U8 R2, [UR6+0x1c] ;  /* 0x00001c06ff027984 */ /* 0x000e640008000000 */
[----:B-1----:R-:W-:-:S13]  /*3650*/  ISETP.NE.AND P0, PT, R2, RZ, PT ;  /* 0x000000ff0200720c */ /* 0x002fda0003f05270 */
[----:B------:R-:W-:Y:S05]  /*3660*/  @P0 BRA `(.L_x_69) ;  /* 0x0000000400080947 */ /* 0x000fea0003800000 */
[----:B------:R-:W-:Y:S02]  /*3670*/  UISETP.NE.U32.AND UP0, UPT, UR5, 0x1, UPT ;  /* 0x000000010500788c */ /* 0x000fe4000bf05070 */
[----:B------:R-:W-:-:S07]  /*3680*/  UIADD3 UR8, UPT, UPT, UR6, 0x8, URZ ;  /* 0x0000000806087890 */ /* 0x000fce000fffe0ff */
[----:B------:R-:W-:Y:S05]  /*3690*/  BRA.U !UP0, `(.L_x_70) ;  /* 0x00000001089c7547 */ /* 0x000fea000b800000 */
[----:B------:R-:W-:Y:S01]  /*36a0*/  ELECT P0, URZ, PT ;  /* 0x0000000000ff782f */ /* 0x000fe20003800000 */
[----:B------:R-:W-:-:S12]  /*36b0*/  BSSY B0, `(.L_x_70) ;  /* 0x0000025000007945 */ /* 0x000fd80003800000 */
[----:B------:R-:W-:Y:S05]  /*36c0*/  @!P0 BRA `(.L_x_71) ;  /* 0x00000000008c8947 */ /* 0x000fea0003800000 */
[----:B------:R-:W-:-:S05]  /*36d0*/  UMOV UR7, 0x10 ;  /* 0x0000001000077882 */ /* 0x000fca0000000000 */
[----:B------:R-:W-:Y:S04]  /*36e0*/  DEPBAR.LE SB1, 0x36 ;  /* 0x00009d800000791a */ /* 0x000fe80000000000 */
[----:B------:R-:W1:Y:S02]  /*36f0*/  UTCATOMSWS.2CTA.FIND_AND_SET.ALIGN UP1, UR7, UR7 ;  /* 0x00000007000775e3 */ /* 0x000e640008220800 */
[----:B-1----:R-:W-:Y:S01]  /*3700*/  MOV R11, UR7 ;  /* 0x00000007000b7c02 */ /* 0x002fe20008000f00 */
[----:B------:R-:W-:Y:S06]  /*3710*/  BRA.U UP1, `(.L_x_72) ;  /* 0x0000000101187547 */ /* 0x000fec000b800000 */
.L_x_73:
[----:B------:R-:W-:Y:S05]  /*3720*/  NANOSLEEP 0x64 ;  /* 0x000000640000795d */ /* 0x000fea0003800000 */
[----:B------:R-:W-:-:S05]  /*3730*/  UMOV UR7, 0x10 ;  /* 0x0000001000077882 */ /* 0x000fca0000000000 */
[----:B------:R-:W-:Y:S04]  /*3740*/  DEPBAR.LE SB1, 0x36 ;  /* 0x00009d800000791a */ /* 0x000fe80000000000 */
[----:B------:R-:W1:Y:S02]  /*3750*/  UTCATOMSWS.2CTA.FIND_AND_SET.ALIGN UP1, UR7, UR7 ;  /* 0x00000007000775e3 */ /* 0x000e640008220800 */
[----:B-1----:R-:W-:Y:S01]  /*3760*/  MOV R11, UR7 ;  /* 0x00000007000b7c02 */ /* 0x002fe20008000f00 */
[----:B------:R-:W-:Y:S05]  /*3770*/  BRA.U !UP1, `(.L_x_73) ;  /* 0xfffffffd09e87547 */ /* 0x000fea000b83ffff */
.L_x_72:
[----:B------:R-:W1:Y:S01]  /*3780*/  LDS R5, [UR6+0x10] ;  /* 0x00001006ff057984 */ /* 0x000e620008000800 */
[----:B------:R-:W-:Y:S01]  /*3790*/  IMAD.U32 R3, RZ, RZ, UR37 ;  /* 0x00000025ff037e24 */ /* 0x000fe2000f8e00ff */
[----:B------:R-:W-:-:S03]  /*37a0*/  MOV R2, UR4 ;  /* 0x0000000400027c02 */ /* 0x000fc60008000f00 */
[----:B------:R-:W-:Y:S01]  /*37b0*/  VIADD R3, R3, 0x1e0 ;  /* 0x000001e003037836 */ /* 0x000fe20000000000 */
[----:B-1----:R-:W-:-:S04]  /*37c0*/  SHF.L.U32 R5, R5, 0x1f, RZ ;  /* 0x0000001f05057819 */ /* 0x002fc800000006ff */
[----:B------:R-:W1:Y:S02]  /*37d0*/  SYNCS.PHASECHK.TRANS64.TRYWAIT P0, [UR6+0x8], R5 ;  /* 0x00000805ff0075a7 */ /* 0x000e640008001106 */
[----:B-1----:R-:W-:Y:S05]  /*37e0*/  @P0 BRA `(.L_x_74) ;  /* 0x0000000000080947 */ /* 0x002fea0003800000 */
[----:B------:R-:W1:Y:S02]  /*37f0*/  SYNCS.PHASECHK.TRANS64.TRYWAIT P0, [UR6+0x8], R5 ;  /* 0x00000805ff0075a7 */ /* 0x000e640008001106 */
[----:B-1----:R-:W-:Y:S05]  /*3800*/  @!P0 BRA `(.L_x_75) ;  /* 0x0000006000688947 */ /* 0x002fea0003800000 */
.L_x_74:
[----:B-1----:R-:W-:Y:S01]  /*3810*/  HFMA2 R4, -RZ, RZ, 0, 5.9604644775390625e-08 ;  /* 0x00000001ff047431 */ /* 0x002fe200000001ff */
[----:B------:R-:W-:Y:S01]  /*3820*/  UPRMT UR7, UR4, 0x654, UR8 ;  /* 0x0000065404077896 */ /* 0x000fe20008000008 */
[----:B------:R-:W-:Y:S01]  /*3830*/  IMAD.MOV.U32 R6, RZ, RZ, 0xffff ;  /* 0x0000ffffff067424 */ /* 0x000fe200078e00ff */
[----:B------:R-:W-:Y:S01]  /*3840*/  PRMT R2, R2, 0x654, R3 ;  /* 0x0000065402027816 */ /* 0x000fe20000000003 */
[----:B------:R-:W-:Y:S02]  /*3850*/  IMAD.MOV.U32 R5, RZ, RZ, 0x4 ;  /* 0x00000004ff057424 */ /* 0x000fe400078e00ff */
[----:B------:R-:W-:Y:S01]  /*3860*/  IMAD.SHL.U32 R9, R11, 0x20, RZ ;  /* 0x000000200b097824 */ /* 0x000fe200078e00ff */
[----:B------:R-:W-:Y:S02]  /*3870*/  MOV R3, UR7 ;  /* 0x0000000700037c02 */ /* 0x000fe40008000f00 */
[-C--:B------:R-:W-:Y:S01]  /*3880*/  SHF.L.U32 R7, R6, R11.reuse, RZ ;  /* 0x0000000b06077219 */ /* 0x080fe200000006ff */
[----:B------:R1:W-:Y:S01]  /*3890*/  SYNCS.ARRIVE.TRANS64.RED RZ, [UR7], R5 ;  /* 0x00000005ffff79a7 */ /* 0x0003e20008000407 */
[----:B------:R-:W-:Y:S01]  /*38a0*/  SHF.L.U32 R6, R4, R11, RZ ;  /* 0x0000000b04067219 */ /* 0x000fe200000006ff */
[----:B------:R1:W-:Y:S04]  /*38b0*/  STS [UR37+0x1e0], R9 ;  /* 0x0001e009ff007988 */ /* 0x0003e80008000825 */
[----:B------:R1:W-:Y:S04]  /*38c0*/  STAS [R2.64], R11 ;  /* 0x0000000b02007dbd */ /* 0x0003e8000c0008ff */
[----:B------:R1:W-:Y:S04]  /*38d0*/  ATOMS.OR RZ, [UR6+0x14], R7 ;  /* 0x00001407ffff798c */ /* 0x0003e8000b000006 */
[----:B------:R1:W-:Y:S04]  /*38e0*/  ATOMS.OR RZ, [UR6+0x18], R6 ;  /* 0x00001806ffff798c */ /* 0x0003e8000b000006 */
[----:B------:R1:W-:Y:S02]  /*38f0*/  ATOMS.XOR RZ, [UR6+0x10], R4 ;  /* 0x00001004ffff798c */ /* 0x0003e4000b800006 */
.L_x_71:
[----:B------:R-:W-:Y:S05]  /*3900*/  BSYNC B0 ;  /* 0x0000000000007941 */ /* 0x000fea0003800000 */
.L_x_70:
[----:B------:R-:W-:Y:S05]  /*3910*/  BRA.U UP0, `(.L_x_76) ;  /* 0x00000001006c7547 */ /* 0x000fea000b800000 */
[----:B------:R-:W-:-:S03]  /*3920*/  UMOV UR7, 0xffffffff ;  /* 0xffffffff00077882 */ /* 0x000fc60000000000 */
[----:B------:R-:W-:Y:S05]  /*3930*/  BRA.DIV UR7, `(.L_x_77) ;  /* 0x0000006207347947 */ /* 0x000fea000b800000 */
[----:B------:R-:W-:-:S13]  /*3940*/  ELECT P6, URZ, PT ;  /* 0x0000000000ff782f */ /* 0x000fda00038c0000 */
.L_x_178:
[----:B------:R-:W-:Y:S05]  /*3950*/  @!P6 BRA `(.L_x_76) ;  /* 0x00000000005ce947 */ /* 0x000fea0003800000 */
[----:B-1----:R-:W1:Y:S02]  /*3960*/  LDS R3, [UR6+0x10] ;  /* 0x00001006ff037984 */ /* 0x002e640008000800 */
[----:B-1----:R-:W-:-:S04]  /*3970*/  SHF.L.U32 R3, R3, 0x1f, RZ ;  /* 0x0000001f03037819 */ /* 0x002fc800000006ff */
[----:B------:R-:W1:Y:S02]  /*3980*/  SYNCS.PHASECHK.TRANS64.TRYWAIT P0, [UR6+0x8], R3 ;  /* 0x00000803ff0075a7 */ /* 0x000e640008001106 */
[----:B-1----:R-:W-:Y:S05]  /*3990*/  @P0 BRA `(.L_x_78) ;  /* 0x0000000000080947 */ /* 0x002fea0003800000 */
[----:B------:R-:W1:Y:S02]  /*39a0*/  SYNCS.PHASECHK.TRANS64.TRYWAIT P0, [UR6+0x8], R3 ;  /* 0x00000803ff0075a7 */ /* 0x000e640008001106 */
[----:B-1----:R-:W-:Y:S05]  /*39b0*/  @!P0 BRA `(.L_x_79) ;  /* 0x0000006000348947 */ /* 0x002fea0003800000 */
.L_x_78:
[----:B------:R-:W2:Y:S01]  /*39c0*/  LDS R5, [UR37+0x1e0] ;  /* 0x0001e025ff057984 */ /* 0x000ea20008000800 */
[----:B-1----:R-:W-:Y:S02]  /*39d0*/  HFMA2 R2, -RZ, RZ, 0, 5.9604644775390625e-08 ;  /* 0x00000001ff027431 */ /* 0x002fe400000001ff */
[----:B------:R-:W-:Y:S01]  /*39e0*/  IMAD.MOV.U32 R3, RZ, RZ, 0xffff ;  /* 0x0000ffffff037424 */ /* 0x000fe200078e00ff */
[----:B------:R-:W-:Y:S01]  /*39f0*/  UPRMT UR7, UR4, 0x654, UR8 ;  /* 0x0000065404077896 */ /* 0x000fe20008000008 */
[----:B--2---:R-:W-:-:S03]  /*3a00*/  IMAD.SHL.U32 R4, R5, 0x20, RZ ;  /* 0x0000002005047824 */ /* 0x004fc600078e00ff */
[-C--:B------:R-:W-:Y:S02]  /*3a10*/  SHF.L.U32 R3, R3, R5.reuse, RZ ;  /* 0x0000000503037219 */ /* 0x080fe400000006ff */
[----:B------:R-:W-:Y:S01]  /*3a20*/  SHF.L.U32 R5, R2, R5, RZ ;  /* 0x0000000502057219 */ /* 0x000fe200000006ff */
[----:B------:R2:W-:Y:S04]  /*3a30*/  STS [UR37+0x1e0], R4 ;  /* 0x0001e004ff007988 */ /* 0x0005e80008000825 */
[----:B------:R2:W-:Y:S04]  /*3a40*/  ATOMS.OR RZ, [UR6+0x14], R3 ;  /* 0x00001403ffff798c */ /* 0x0005e8000b000006 */
[----:B------:R2:W-:Y:S01]  /*3a50*/  ATOMS.OR RZ, [UR6+0x18], R5 ;  /* 0x00001805ffff798c */ /* 0x0005e2000b000006 */
[----:B------:R-:W-:Y:S03]  /*3a60*/  SYNCS.ARRIVE.TRANS64.RED.A1T0 RZ, [UR7], RZ ;  /* 0x000000ffffff79a7 */ /* 0x000fe60008100407 */
[----:B------:R2:W-:Y:S01]  /*3a70*/  ATOMS.XOR RZ, [UR6+0x10], R2 ;  /* 0x00001002ffff798c */ /* 0x0005e2000b800006 */
[----:B------:R-:W-:Y:S05]  /*3a80*/  BRA `(.L_x_76) ;  /* 0x0000000000107947 */ /* 0x000fea0003800000 */
.L_x_69:
[----:B------:R-:W-:-:S05]  /*3a90*/  MOV R2, 0xffffffff ;  /* 0xffffffff00027802 */ /* 0x000fca0000000f00 */
[----:B------:R1:W-:Y:S02]  /*3aa0*/  STS [UR37+0x1e0], R2 ;  /* 0x0001e002ff007988 */ /* 0x0003e40008000825 */
[----:B-1----:R-:W-:Y:S02]  /*3ab0*/  MOV R2, 0x3ad0 ;  /* 0x00003ad000027802 */ /* 0x002fe40000000f00 */
[----:B-----5:R-:W-:Y:S05]  /*3ac0*/  CALL.REL.NOINC `($__internal_1_$__cuda_sm10x_tcgen05_guardrail_trap_phase_invalid_during_alloc) ;  /* 0x00000064007c7944 */ /* 0x020fea0003c00000 */
.L_x_76:
[----:B------:R-:W-:Y:S05]  /*3ad0*/  WARPSYNC.ALL ;  /* 0x0000000000007948 */ /* 0x000fea0003800000 */
[----:B------:R-:W3:Y:S01]  /*3ae0*/  S2UR UR8, SR_CgaCtaId ;  /* 0x00000000000879c3 */ /* 0x000ee20000008800 */
[----:B------:R-:W-:Y:S01]  /*3af0*/  UMOV UR6, 0x400 ;  /* 0x0000040000067882 */ /* 0x000fe20000000000 */
[----:B------:R-:W-:-:S06]  /*3b00*/  NOP ;  /* 0x0000000000007918 */ /* 0x000fcc0000000000 */
[----:B------:R-:W-:Y:S06]  /*3b10*/  BAR.ARV 0x6, 0xa0 ;  /* 0x0182800000007b1d */ /* 0x000fec0000002000 */
[----:B------:R-:W-:Y:S01]  /*3b20*/  LOP3.LUT R0, R0, 0xffff, RZ, 0xc0, !PT ;  /* 0x0000ffff00007812 */ /* 0x000fe200078ec0ff */
[----:B-1----:R-:W-:Y:S01]  /*3b30*/  IMAD.MOV.U32 R9, RZ, RZ, 0x1 ;  /* 0x00000001ff097424 */ /* 0x002fe200078e00ff */
[----:B------:R-:W-:Y:S01]  /*3b40*/  LOP3.LUT R8, R8, 0xffff, RZ, 0xc0, !PT ;  /* 0x0000ffff08087812 */ /* 0x000fe200078ec0ff */
[----:B------:R-:W-:Y:S01]  /*3b50*/  UMOV UR22, URZ ;  /* 0x000000ff00167c82 */ /* 0x000fe20008000000 */
[----:B------:R-:W-:Y:S01]  /*3b60*/  R2UR UR12, R0 ;  /* 0x00000000000c72ca */ /* 0x000fe200000e0000 */
[----:B------:R-:W-:Y:S01]  /*3b70*/  UMOV UR21, URZ ;  /* 0x000000ff00157c82 */ /* 0x000fe20008000000 */
[----:B------:R-:W-:Y:S01]  /*3b80*/  R2UR UR13, R8 ;  /* 0x00000000080d72ca */ /* 0x000fe200000e0000 */
[----:B------:R-:W-:Y:S01]  /*3b90*/  IMAD.MOV.U32 R8, RZ, RZ, RZ ;  /* 0x000000ffff087224 */ /* 0x000fe200078e00ff */
[----:B------:R-:W-:Y:S01]  /*3ba0*/  UMOV UR20, URZ ;  /* 0x000000ff00147c82 */ /* 0x000fe20008000000 */
[----:B------:R-:W-:-:S02]  /*3bb0*/  UISETP.NE.AND UP2, UPT, UR5, URZ, UPT ;  /* 0x000000ff0500728c */ /* 0x000fc4000bf45270 */
[----:B---3--:R-:W-:Y:S01]  /*3bc0*/  ULEA UR8, UR8, UR6, 0x18 ;  /* 0x0000000608087291 */ /* 0x008fe2000f8ec0ff */
[----:B------:R-:W1:Y:S03]  /*3bd0*/  LDCU UR6, c[0x0][0x38c] ;  /* 0x00007180ff0677ac */ /* 0x000e660008000800 */
[----:B------:R-:W-:Y:S02]  /*3be0*/  UIADD3 UR14, UPT, UPT, UR8, 0x8400, URZ ;  /* 0x00008400080e7890 */ /* 0x000fe4000fffe0ff */
[----:B------:R-:W-:-:S03]  /*3bf0*/  UIADD3 UR15, UPT, UPT, UR8, 0x28400, URZ ;  /* 0x00028400080f7890 */ /* 0x000fc6000fffe0ff */
[----:B--2---:R-:W2:Y:S01]  /*3c00*/  LDS R2, [UR8+0x1e0] ;  /* 0x0001e008ff027984 */ /* 0x004ea20008000800 */
[----:B------:R-:W-:Y:S02]  /*3c10*/  USHF.R.U32.HI UR14, URZ, 0x4, UR14 ;  /* 0x00000004ff0e7899 */ /* 0x000fe4000801160e */
[----:B------:R-:W-:Y:S02]  /*3c20*/  USHF.R.U32.HI UR15, URZ, 0x4, UR15 ;  /* 0x00000004ff0f7899 */ /* 0x000fe4000801160f */
[----:B------:R-:W-:Y:S02]  /*3c30*/  ULOP3.LUT UR14, UR14, 0x3fff, URZ, 0xc0, !UPT ;  /* 0x00003fff0e0e7892 */ /* 0x000fe4000f8ec0ff */
[----:B------:R-:W-:Y:S02]  /*3c40*/  ULOP3.LUT UR15, UR15, 0x3fff, URZ, 0xc0, !UPT ;  /* 0x00003fff0f0f7892 */ /* 0x000fe4000f8ec0ff */
[----:B------:R-:W-:Y:S02]  /*3c50*/  ULOP3.LUT UR14, UR14, 0x10000, URZ, 0xfc, !UPT ;  /* 0x000100000e0e7892 */ /* 0x000fe4000f8efcff */
[----:B-1----:R-:W-:-:S02]  /*3c60*/  UIADD3 UR6, UPT, UPT, UR6, 0x3f, URZ ;  /* 0x0000003f06067890 */ /* 0x002fc4000fffe0ff */
[----:B------:R-:W-:Y:S02]  /*3c70*/  ULOP3.LUT UR15, UR15, 0x10000, URZ, 0xfc, !UPT ;  /* 0x000100000f0f7892 */ /* 0x000fe4000f8efcff */
[----:B------:R-:W-:Y:S01]  /*3c80*/  USHF.R.S32.HI UR7, URZ, 0x1f, UR6 ;  /* 0x0000001fff077899 */ /* 0x000fe20008011406 */
[----:B------:R-:W-:Y:S01]  /*3c90*/  UMOV UR28, 0x0 ;  /* 0x00000000001c7882 */ /* 0x000fe20000000000 */
[----:B------:R-:W-:Y:S02]  /*3ca0*/  UMOV UR29, 0x10200010 ;  /* 0x10200010001d7882 */ /* 0x000fe40000000000 */
[----:B------:R-:W-:Y:S01]  /*3cb0*/  ULEA.HI UR7, UR7, UR6, URZ, 0x6 ;  /* 0x0000000607077291 */ /* 0x000fe2000f8f30ff */
[----:B------:R-:W-:Y:S01]  /*3cc0*/  UMOV UR26, 0x0 ;  /* 0x00000000001a7882 */ /* 0x000fe20000000000 */
[----:B------:R-:W-:Y:S02]  /*3cd0*/  UMOV UR27, 0x10200010 ;  /* 0x10200010001b7882 */ /* 0x000fe40000000000 */
[----:B------:R-:W-:-:S04]  /*3ce0*/  USHF.R.S32.HI UR7, URZ, 0x6, UR7 ;  /* 0x00000006ff077899 */ /* 0x000fc80008011407 */
[----:B------:R-:W-:-:S04]  /*3cf0*/  UISETP.LT.AND UP0, UPT, UR7, 0x1, UPT ;  /* 0x000000010700788c */ /* 0x000fc8000bf01270 */
[----:B------:R-:W-:Y:S01]  /*3d00*/  USEL UR23, UR7, 0x1, !UP0 ;  /* 0x0000000107177887 */ /* 0x000fe2000c000000 */
[----:B--2---:R-:W-:Y:S02]  /*3d10*/  R2UR UR24, R2 ;  /* 0x00000000021872ca */ /* 0x004fe400000e0000 */
[----:B------:R-:W-:-:S13]  /*3d20*/  CS2R R2, SRZ ;  /* 0x0000000000027805 */ /* 0x000fda000001ff00 */
.L_x_87:
[C---:B------:R-:W-:Y:S02]  /*3d30*/  LEA R0, R8.reuse, UR8, 0x3 ;  /* 0x0000000808007c11 */ /* 0x040fe4000f8e18ff */
[----:B------:R-:W-:Y:S02]  /*3d40*/  SHF.L.U32 R5, R3, 0x1f, RZ ;  /* 0x0000001f03057819 */ /* 0x000fe400000006ff */
[----:B------:R-:W-:Y:S02]  /*3d50*/  LEA R4, R8, UR8, 0x4 ;  /* 0x0000000808047c11 */ /* 0x000fe4000f8e20ff */
[----:B------:R-:W1:Y:S02]  /*3d60*/  SYNCS.PHASECHK.TRANS64.TRYWAIT P0, [R0+URZ+0x130], R5 ;  /* 0x00013005000075a7 */ /* 0x000e6400080011ff */
[----:B-1-34-:R-:W-:Y:S05]  /*3d70*/  @!P0 BRA `(.L_x_80) ;  /* 0x0000005c005c8947 */ /* 0x01afea0003800000 */
.L_x_179:
[----:B-1----:R-:W1:Y:S01]  /*3d80*/  LDS.128 R4, [R4+0x1c0] ;  /* 0x0001c00004047984 */ /* 0x002e620000000c00 */
[----:B------:R-:W-:Y:S02]  /*3d90*/  VIADD R0, R0, 0x140 ;  /* 0x0000014000007836 */ /* 0x000fe40000000000 */
[----:B------:R-:W-:Y:S01]  /*3da0*/  VIADD R8, R8, 0x1 ;  /* 0x0000000108087836 */ /* 0x000fe20000000000 */
[----:B------:R-:W-:Y:S01]  /*3db0*/  @!PT LDS RZ, [RZ] ;  /* 0x00000000fffff984 */ /* 0x000fe20000000800 */
[----:B------:R-:W-:Y:S01]  /*3dc0*/  @!PT LDS RZ, [RZ] ;  /* 0x00000000fffff984 */ /* 0x000fe20000000800 */
[----:B------:R-:W-:Y:S01]  /*3dd0*/  @!PT LDS RZ, [RZ] ;  /* 0x00000000fffff984 */ /* 0x000fe20000000800 */
[----:B------:R-:W-:Y:S01]  /*3de0*/  @!PT LDS RZ, [RZ] ;  /* 0x00000000fffff984 */ /* 0x000fe20000000800 */
[----:B------:R2:W-:Y:S06]  /*3df0*/  MEMBAR.ALL.CTA ;  /* 0x0000000000007992 */ /* 0x0005ec0000008000 */
[----:B--2---:R-:W2:Y:S01]  /*3e00*/  FENCE.VIEW.ASYNC.S ;  /* 0x00000000000073c6 */ /* 0x004ea20000000000 */
[----:B------:R-:W-:-:S04]  /*3e10*/  PRMT R0, RZ, 0x654, R0 ;  /* 0x00000654ff007816 */ /* 0x000fc80000000000 */
[----:B--2---:R2:W-:Y:S01]  /*3e20*/  SYNCS.ARRIVE.TRANS64.RED.A1T0 RZ, [R0+URZ], RZ ;  /* 0x000000ff00ff79a7 */ /* 0x0045e200081004ff */
[----:B-1----:R-:W-:Y:S01]  /*3e30*/  LOP3.LUT P1, RZ, R6, 0x1, RZ, 0xc0, !PT ;  /* 0x0000000106ff7812 */ /* 0x002fe2000782c0ff */
[----:B--2---:R-:W-:-:S12]  /*3e40*/  BRA.U UP2, `(.L_x_81) ;  /* 0x0000000102e07547 */ /* 0x004fd8000b800000 */
[----:B------:R-:W1:Y:S01]  /*3e50*/  LDCU UR6, c[0x0][0x38c] ;  /* 0x00007180ff0677ac */ /* 0x000e620008000800 */
[----:B------:R-:W-:Y:S02]  /*3e60*/  PLOP3.LUT P2, PT, PT, PT, PT, 0x80, 0x8 ;  /* 0x000000000008781c */ /* 0x000fe40003f4f070 */
[----:B------:R-:W-:Y:S01]  /*3e70*/  SHF.L.U32 R5, R9, 0x1f, RZ ;  /* 0x0000001f09057819 */ /* 0x000fe200000006ff */
[----:B------:R-:W-:Y:S02]  /*3e80*/  ULEA UR10, UR22, UR8, 0x3 ;  /* 0x00000008160a7291 */ /* 0x000fe4000f8e18ff */
[----:B------:R-:W-:Y:S02]  /*3e90*/  ULEA UR11, UR22, UR24, 0x7 ;  /* 0x00000018160b7291 */ /* 0x000fe4000f8e38ff */
[----:B-1----:R-:W-:-:S06]  /*3ea0*/  UISETP.GE.AND UP0, UPT, UR6, 0x1, UPT ;  /* 0x000000010600788c */ /* 0x002fcc000bf06270 */
[----:B------:R-:W-:-:S05]  /*3eb0*/  PLOP3.LUT P0, PT, PT, PT, UP0, 0x80, 0x8 ;  /* 0x000000000008781c */ /* 0x000fca0003f0f008 */
[----:B------:R-:W-:-:S08]  /*3ec0*/  @UP0 ULEA UR6, UR21, UR8, 0x3 ;  /* 0x0000000815060291 */ /* 0x000fd0000f8e18ff */
[----:B------:R-:W-:-:S04]  /*3ed0*/  @P0 SHF.L.U32 R0, R2, 0x1f, RZ ;  /* 0x0000001f02000819 */ /* 0x000fc800000006ff */
[----:B------:R1:W2:Y:S01]  /*3ee0*/  @P0 SYNCS.PHASECHK.TRANS64.TRYWAIT P2, [UR6], R0 ;  /* 0x00000000ff0005a7 */ /* 0x0002a20008041106 */
[----:B------:R-:W3:Y:S02]  /*3ef0*/  SYNCS.PHASECHK.TRANS64.TRYWAIT P0, [UR10+0x170], R5 ;  /* 0x00017005ff0075a7 */ /* 0x000ee4000800110a */
[----:B-123--:R-:W-:Y:S05]  /*3f00*/  @!P0 BRA `(.L_x_82) ;  /* 0x0000005c000c8947 */ /* 0x00efea0003800000 */
.L_x_181:
[----:B------:R-:W-:Y:S01]  /*3f10*/  UMOV UR19, UR20 ;  /* 0x0000001400137c82 */ /* 0x000fe20008000000 */
[----:B------:R-:W-:Y:S05]  /*3f20*/  BRA.U !UP0, `(.L_x_83) ;  /* 0x0000000108987547 */ /* 0x000fea000b800000 */
[----:B------:R-:W-:Y:S02]  /*3f30*/  UIADD3 UR19, UPT, UPT, UR23, UR20, URZ ;  /* 0x0000001417137290 */ /* 0x000fe4000fffe0ff */
[----:B------:R-:W-:Y:S01]  /*3f40*/  UPLOP3.LUT UP3, UPT, UPT, UPT, UPT, 0x40, 0x4 ;  /* 0x000000000004789c */ /* 0x000fe20003f6e870 */
[----:B------:R-:W-:Y:S01]  /*3f50*/  UMOV UR18, UR7 ;  /* 0x0000000700127c82 */ /* 0x000fe20008000000 */
[----:B------:R-:W-:-:S09]  /*3f60*/  UMOV UR17, UR21 ;  /* 0x0000001500117c82 */ /* 0x000fd20008000000 */
.L_x_86:
[----:B--2---:R-:W-:Y:S01]  /*3f70*/  ULEA UR9, UR17, UR8, 0x3 ;  /* 0x0000000811097291 */ /* 0x004fe2000f8e18ff */
[----:B---3--:R-:W-:Y:S11]  /*3f80*/  @P2 BRA `(.L_x_84) ;  /* 0x00000000000c2947 */ /* 0x008ff60003800000 */
[----:B-1----:R-:W-:Y:S04]  /*3f90*/  SHF.L.U32 R5, R2, 0x1f, RZ ;  /* 0x0000001f02057819 */ /* 0x002fe800000006ff */
[----:B------:R-:W1:Y:S02]  /*3fa0*/  SYNCS.PHASECHK.TRANS64.TRYWAIT P0, [UR9], R5 ;  /* 0x00000005ff0075a7 */ /* 0x000e640008001109 */
[----:B-1----:R-:W-:Y:S05]  /*3fb0*/  @!P0 BRA `(.L_x_85) ;  /* 0x0000005800f88947 */ /* 0x002fea0003800000 */
.L_x_84:
[----:B------:R-:W-:Y:S01]  /*3fc0*/  UISETP.NE.AND UP0, UPT, UR18, 0x1, UPT ;  /* 0x000000011200788c */ /* 0x000fe2000bf05270 */
[----:B------:R-:W-:Y:S01]  /*3fd0*/  PLOP3.LUT P2, PT, PT, PT, PT, 0x80, 0x8 ;  /* 0x000000000008781c */ /* 0x000fe20003f4f070 */
[----:B------:R-:W-:Y:S02]  /*3fe0*/  UIADD3 UR21, UPT, UPT, UR17, 0x1, URZ ;  /* 0x0000000111157890 */ /* 0x000fe4000fffe0ff */
[----:B------:R-:W-:Y:S02]  /*3ff0*/  ULEA UR30, UR17, UR15, 0x8 ;  /* 0x0000000f111e7291 */ /* 0x000fe4000f8e40ff */
[----:B------:R-:W-:Y:S01]  /*4000*/  UISETP.NE.AND UP1, UPT, UR21, 0x10, UPT ;  /* 0x000000101500788c */ /* 0x000fe2000bf25270 */
[----:B------:R-:W-:Y:S01]  /*4010*/  PLOP3.LUT P0, PT, PT, PT, UP0, 0x80, 0x8 ;  /* 0x000000000008781c */ /* 0x000fe20003f0f008 */
[----:B------:R-:W-:Y:S02]  /*4020*/  ULEA UR32, UR17, UR14, 0x9 ;  /* 0x0000000e11207291 */ /* 0x000fe4000f8e48ff */
[----:B------:R-:W-:Y:S02]  /*4030*/  USEL UR16, URZ, 0x1, UP1 ;  /* 0x00000001ff107887 */ /* 0x000fe40008800000 */
[----:B------:R-:W-:Y:S02]  /*4040*/  USEL UR21, UR21, URZ, UP1 ;  /* 0x000000ff15157287 */ /* 0x000fe40008800000 */
[----:B------:R-:W-:Y:S02]  /*4050*/  UIADD3 UR36, UPT, UPT, UR30, 0x2, URZ ;  /* 0x000000021e247890 */ /* 0x000fe4000fffe0ff */
[----:B------:R-:W-:Y:S01]  /*4060*/  @UP0 ULEA UR6, UR21, UR8, 0x3 ;  /* 0x0000000815060291 */ /* 0x000fe2000f8e18ff */
[----:B------:R-:W-:Y:S01]  /*4070*/  LOP3.LUT R2, R2, UR16, RZ, 0x3c, !PT ;  /* 0x0000001002027c12 */ /* 0x000fe2000f8e3cff */
[----:B------:R-:W-:Y:S02]  /*4080*/  UIADD3 UR34, UPT, UPT, UR32, 0x2, URZ ;  /* 0x0000000220227890 */ /* 0x000fe4000fffe0ff */
[----:B------:R-:W-:Y:S01]  /*4090*/  UIADD3 UR9, UPT, UPT, UR9, 0x80, URZ ;  /* 0x0000008009097890 */ /* 0x000fe2000fffe0ff */
[----:B-1----:R-:W-:Y:S01]  /*40a0*/  @P0 SHF.L.U32 R0, R2, 0x1f, RZ ;  /* 0x0000001f02000819 */ /* 0x002fe200000006ff */
[----:B------:R-:W-:Y:S01]  /*40b0*/  UMOV UR31, 0x80004020 ;  /* 0x80004020001f7882 */ /* 0x000fe20000000000 */
[----:B------:R-:W-:Y:S01]  /*40c0*/  UMOV UR33, 0x80004020 ;  /* 0x8000402000217882 */ /* 0x000fe20000000000 */
[----:B------:R-:W-:Y:S01]  /*40d0*/  UMOV UR37, 0x80004020 ;  /* 0x8000402000257882 */ /* 0x000fe20000000000 */
[----:B------:R2:W3:Y:S01]  /*40e0*/  @P0 SYNCS.PHASECHK.TRANS64.TRYWAIT P2, [UR6], R0 ;  /* 0x00000000ff0005a7 */ /* 0x0004e20008041106 */
[----:B------:R-:W-:Y:S01]  /*40f0*/  UIADD3 UR20, UPT, UPT, UR20, 0x1, URZ ;  /* 0x0000000114147890 */ /* 0x000fe2000fffe0ff */
[----:B------:R2:W-:Y:S01]  /*4100*/  UTCQMMA.2CTA gdesc[UR32], gdesc[UR30], tmem[UR11], tmem[UR28], idesc[UR29], UP3 ;  /* 0x00ff1c1e200075ea */ /* 0x0005e20009a0030b */
[----:B------:R-:W-:Y:S02]  /*4110*/  UIADD3 UR18, UPT, UPT, UR18, -0x1, URZ ;  /* 0xffffffff12127890 */ /* 0x000fe4000fffe0ff */
[----:B------:R-:W-:Y:S02]  /*4120*/  UISETP.NE.AND UP0, UPT, UR20, UR19, UPT ;  /* 0x000000131400728c */ /* 0x000fe4000bf05270 */
[----:B------:R-:W-:Y:S01]  /*4130*/  UPLOP3.LUT UP3, UPT, UPT, UPT, UPT, 0x80, 0x8 ;  /* 0x000000000008789c */ /* 0x000fe20003f6f070 */
[----:B------:R-:W-:Y:S01]  /*4140*/  UMOV UR35, 0x80004020 ;  /* 0x8000402000237882 */ /* 0x000fe20000000000 */
[----:B------:R-:W-:Y:S01]  /*4150*/  UMOV UR17, UR21 ;  /* 0x0000001500117c82 */ /* 0x000fe20008000000 */
[----:B------:R2:W-:Y:S01]  /*4160*/  UTCQMMA.2CTA gdesc[UR34], gdesc[UR36], tmem[UR11], tmem[UR26], idesc[UR27], UPT ;  /* 0x00ff1a24220075ea */ /* 0x0005e2000ba0030b */
[----:B------:R2:W-:Y:S03]  /*4170*/  UTCBAR.2CTA.MULTICAST [UR9], URZ, UR13 ;  /* 0x000000ff090073e9 */ /* 0x0005e6000820080d */
[----:B------:R-:W-:Y:S05]  /*4180*/  BRA.U UP0, `(.L_x_86) ;  /* 0xfffffffd00787547 */ /* 0x000fea000b83ffff */
.L_x_83:
[----:B------:R-:W-:Y:S01]  /*4190*/  UIADD3 UR10, UPT, UPT, UR10, 0x150, URZ ;  /* 0x000001500a0a7890 */ /* 0x000fe2000fffe0ff */
[----:B------:R-:W-:-:S08]  /*41a0*/  UMOV UR20, UR19 ;  /* 0x0000001300147c82 */ /* 0x000fd00008000000 */
[----:B------:R4:W-:Y:S01]  /*41b0*/  UTCBAR.2CTA.MULTICAST [UR10], URZ, UR12 ;  /* 0x000000ff0a0073e9 */ /* 0x0009e2000820080c */
[----:B------:R-:W-:Y:S02]  /*41c0*/  NOP ;  /* 0x0000000000007918 */ /* 0x000fe40000000000 */
.L_x_81:
[----:B------:R-:W-:Y:S01]  /*41d0*/  UIADD3 UR22, UPT, UPT, UR22, 0x1, URZ ;  /* 0x0000000116167890 */ /* 0x000fe2000fffe0ff */
[----:B------:R-:W-:-:S03]  /*41e0*/  ISETP.NE.AND P0, PT, R8, 0x2, PT ;  /* 0x000000020800780c */ /* 0x000fc60003f05270 */
[----:B------:R-:W-:Y:S01]  /*41f0*/  UISETP.NE.AND UP0, UPT, UR22, 0x4, UPT ;  /* 0x000000041600788c */ /* 0x000fe2000bf05270 */
[----:B-12---:R-:W-:Y:S02]  /*4200*/  SEL R0, RZ, 0x1, P0 ;  /* 0x00000001ff007807 */ /* 0x006fe40000000000 */
[----:B------:R-:W-:Y:S01]  /*4210*/  SEL R8, R8, RZ, P0 ;  /* 0x000000ff08087207 */ /* 0x000fe20000000000 */
[----:B------:R-:W-:Y:S01]  /*4220*/  USEL UR6, URZ, 0x1, UP0 ;  /* 0x00000001ff067887 */ /* 0x000fe20008000000 */
[----:B------:R-:W-:Y:S01]  /*4230*/  LOP3.LUT R3, R3, R0, RZ, 0x3c, !PT ;  /* 0x0000000003037212 */ /* 0x000fe200078e3cff */
[----:B------:R-:W-:-:S04]  /*4240*/  USEL UR22, UR22, URZ, UP0 ;  /* 0x000000ff16167287 */ /* 0x000fc80008000000 */
[----:B------:R-:W-:Y:S01]  /*4250*/  LOP3.LUT R9, R9, UR6, RZ, 0x3c, !PT ;  /* 0x0000000609097c12 */ /* 0x000fe2000f8e3cff */
[----:B------:R-:W-:Y:S07]  /*4260*/  @P1 BRA `(.L_x_87) ;  /* 0xfffffff800b01947 */ /* 0x000fee000383ffff */
[----:B------:R-:W1:Y:S01]  /*4270*/  S2UR UR6, SR_CgaCtaId ;  /* 0x00000000000679c3 */ /* 0x000e620000008800 */
[----:B------:R-:W-:Y:S01]  /*4280*/  ELECT P0, URZ, PT ;  /* 0x0000000000ff782f */ /* 0x000fe20003800000 */
[----:B------:R-:W-:Y:S01]  /*4290*/  HFMA2 R0, -RZ, RZ, 0, 5.9604644775390625e-08 ;  /* 0x00000001ff007431 */ /* 0x000fe200000001ff */
[----:B------:R-:W-:-:S05]  /*42a0*/  UMOV UR7, 0x40 ;  /* 0x0000004000077882 */ /* 0x000fca0000000000 */
[----:B------:R-:W-:Y:S01]  /*42b0*/  UVIRTCOUNT.DEALLOC.SMPOOL 0x80 ;  /* 0x000000800000784c */ /* 0x000fe20000000000 */
[----:B------:R-:W-:Y:S02]  /*42c0*/  UISETP.NE.AND UP0, UPT, UR5, URZ, UPT ;  /* 0x000000ff0500728c */ /* 0x000fe4000bf05270 */
[----:B-1----:R-:W-:-:S09]  /*42d0*/  ULEA UR6, UR6, UR7, 0x18 ;  /* 0x0000000706067291 */ /* 0x002fd2000f8ec0ff */
[----:B------:R1:W-:Y:S01]  /*42e0*/  @P0 STS.U8 [UR6+0x1c], R0 ;  /* 0x00001c00ff000988 */ /* 0x0003e20008000006 */
[----:B------:R-:W-:Y:S05]  /*42f0*/  BRA.U UP0, `(.L_x_88) ;  /* 0x0000000100a07547 */ /* 0x000fea000b800000 */
[----:B------:R-:W-:Y:S01]  /*4300*/  UIADD3 UR5, UPT, UPT, UR8, 0x170, URZ ;  /* 0x0000017008057890 */ /* 0x000fe2000fffe0ff */
[----:B------:R-:W-:-:S03]  /*4310*/  SHF.L.U32 R3, R9, 0x1f, RZ ;  /* 0x0000001f09037819 */ /* 0x000fc600000006ff */
[----:B------:R-:W-:-:S09]  /*4320*/  ULEA UR7, UR22, UR5, 0x3 ;  /* 0x0000000516077291 */ /* 0x000fd2000f8e18ff */
[----:B------:R-:W2:Y:S02]  /*4330*/  SYNCS.PHASECHK.TRANS64.TRYWAIT P0, [UR7], R3 ;  /* 0x00000003ff0075a7 */ /* 0x000ea40008001107 */
[----:B--2---:R-:W-:Y:S05]  /*4340*/  @!P0 BRA `(.L_x_89) ;  /* 0x00000058002c8947 */ /* 0x004fea0003800000 */
.L_x_184:
[----:B------:R-:W-:-:S04]  /*4350*/  UIADD3 UR9, UPT, UPT, UR22, 0x1, URZ ;  /* 0x0000000116097890 */ /* 0x000fc8000fffe0ff */
[----:B------:R-:W-:-:S04]  /*4360*/  UISETP.NE.AND UP1, UPT, UR9, 0x4, UPT ;  /* 0x000000040900788c */ /* 0x000fc8000bf25270 */
[----:B----4-:R-:W-:Y:S02]  /*4370*/  USEL UR10, URZ, 0x1, UP1 ;  /* 0x00000001ff0a7887 */ /* 0x010fe40008800000 */
[----:B------:R-:W-:-:S04]  /*4380*/  USEL UR9, UR9, URZ, UP1 ;  /* 0x000000ff09097287 */ /* 0x000fc80008800000 */
[----:B------:R-:W-:Y:S01]  /*4390*/  ULEA UR7, UR9, UR5, 0x3 ;  /* 0x0000000509077291 */ /* 0x000fe2000f8e18ff */
[----:B------:R-:W-:-:S04]  /*43a0*/  LOP3.LUT R2, R9, UR10, RZ, 0x3c, !PT ;  /* 0x0000000a09027c12 */ /* 0x000fc8000f8e3cff */
[----:B-1----:R-:W-:-:S04]  /*43b0*/  SHF.L.U32 R3, R2, 0x1f, RZ ;  /* 0x0000001f02037819 */ /* 0x002fc800000006ff */
[----:B------:R-:W1:Y:S02]  /*43c0*/  SYNCS.PHASECHK.TRANS64.TRYWAIT P0, [UR7], R3 ;  /* 0x00000003ff0075a7 */ /* 0x000e640008001107 */
[----:B-1----:R-:W-:Y:S05]  /*43d0*/  @!P0 BRA `(.L_x_90) ;  /* 0x0000005800208947 */ /* 0x002fea0003800000 */
.L_x_186:
        /* <DEDUP_REMOVED lines=9> */
.L_x_188:
[----:B------:R-:W-:-:S04]  /*4470*/  UIADD3 UR9, UPT, UPT, UR9, 0x1, URZ ;  /* 0x0000000109097890 */ /* 0x000fc8000fffe0ff */
[----:B------:R-:W-:-:S04]  /*4480*/  UISETP.NE.AND UP1, UPT, UR9, 0x4, UPT ;  /* 0x000000040900788c */ /* 0x000fc8000bf25270 */
[----:B------:R-:W-:Y:S02]  /*4490*/  USEL UR7, URZ, 0x1, UP1 ;  /* 0x00000001ff077887 */ /* 0x000fe40008800000 */
[----:B------:R-:W-:-:S04]  /*44a0*/  USEL UR9, UR9, URZ, UP1 ;  /* 0x000000ff09097287 */ /* 0x000fc80008800000 */
[----:B------:R-:W-:Y:S01]  /*44b0*/  ULEA UR9, UR9, UR5, 0x3 ;  /* 0x0000000509097291 */ /* 0x000fe2000f8e18ff */
[----:B-1----:R-:W-:-:S04]  /*44c0*/  LOP3.LUT R3, R2, UR7, RZ, 0x3c, !PT ;  /* 0x0000000702037c12 */ /* 0x002fc8000f8e3cff */
[----:B------:R-:W-:Y:S01]  /*44d0*/  SHF.L.U32 R3, R3, 0x1f, RZ ;  /* 0x0000001f03037819 */ /* 0x000fe200000006ff */
[----:B------:R-:W-:-:S04]  /*44e0*/  IMAD.U32 R0, RZ, RZ, UR9 ;  /* 0x00000009ff007e24 */ /* 0x000fc8000f8e00ff */
[----:B------:R1:W2:Y:S03]  /*44f0*/  SYNCS.PHASECHK.TRANS64.TRYWAIT P0, [R0+URZ], R3 ;  /* 0x00000003000075a7 */ /* 0x0002a600080011ff */
[----:B--2---:R-:W-:Y:S05]  /*4500*/  @!P0 NANOSLEEP.SYNCS 0x989680 ;  /* 0x009896800000895d */ /* 0x004fea0003900000 */
[----:B------:R-:W2:Y:S02]  /*4510*/  @!P0 SYNCS.PHASECHK.TRANS64 P0, [R0+URZ], R3 ;  /* 0x00000003000085a7 */ /* 0x000ea400080010ff */
[----:B--2---:R-:W-:Y:S05]  /*4520*/  @P0 BRA `(.L_x_92) ;  /* 0x0000000000200947 */ /* 0x004fea0003800000 */
.L_x_93:
[----:B--2---:R2:W4:Y:S02]  /*4530*/  SYNCS.PHASECHK.TRANS64.TRYWAIT P0, [R0+URZ], R3 ;  /* 0x00000003000075a7 */ /* 0x00452400080011ff */
[----:B----4-:R-:W-:Y:S05]  /*4540*/  @!P0 NANOSLEEP.SYNCS 0x989680 ;  /* 0x009896800000895d */ /* 0x010fea0003900000 */
[----:B------:R-:W4:Y:S02]  /*4550*/  @!P0 SYNCS.PHASECHK.TRANS64 P0, [R0+URZ], R3 ;  /* 0x00000003000085a7 */ /* 0x000f2400080010ff */
[----:B----4-:R-:W-:Y:S05]  /*4560*/  @!P0 BRA `(.L_x_93) ;  /* 0xfffffffc00f08947 */ /* 0x010fea000383ffff */
[----:B------:R-:W-:Y:S05]  /*4570*/  BRA `(.L_x_92) ;  /* 0x00000000000c7947 */ /* 0x000fea0003800000 */
.L_x_88:
[----:B------:R-:W-:-:S04]  /*4580*/  UIADD3 UR5, UPT, UPT, UR8, 0x1b0, URZ ;  /* 0x000001b008057890 */ /* 0x000fc8000fffe0ff */
[----:B------:R-:W-:-:S09]  /*4590*/  UPRMT UR5, UR4, 0x654, UR5 ;  /* 0x0000065404057896 */ /* 0x000fd20008000005 */
[----:B------:R-:W-:Y:S03]  /*45a0*/  SYNCS.ARRIVE.TRANS64.RED.A1T0 RZ, [UR5], RZ ;  /* 0x000000ffffff79a7 */ /* 0x000fe60008100405 */
.L_x_92:
[----:B-12---:R-:W-:Y:S01]  /*45b0*/  SHF.L.U32 R3, RZ, 0x1f, RZ ;  /* 0x0000001fff037819 */ /* 0x006fe200000006ff */
[----:B------:R-:W-:Y:S01]  /*45c0*/  UIADD3 UR5, UPT, UPT, UR8, 0x1b0, URZ ;  /* 0x000001b008057890 */ /* 0x000fe2000fffe0ff */
[----:B------:R-:W-:Y:S02]  /*45d0*/  PLOP3.LUT P0, PT, PT, PT, UP0, 0x80, 0x8 ;  /* 0x000000000008781c */ /* 0x000fe40003f0f008 */
[----:B------:R-:W1:Y:S02]  /*45e0*/  SYNCS.PHASECHK.TRANS64.TRYWAIT P1, [UR8+0x1b0], R3 ;  /* 0x0001b003ff0075a7 */ /* 0x000e640008021108 */
[----:B-1----:R-:W-:Y:S09]  /*45f0*/  @!P1 BRA `(.L_x_94) ;  /* 0x0000005400c89947 */ /* 0x002ff20003800000 */
.L_x_190:
[----:B------:R-:W-:Y:S01]  /*4600*/  @!UP0 UPRMT UR5, UR4, 0x654, UR5 ;  /* 0x0000065404058896 */ /* 0x000fe20008000005 */
[----:B------:R-:W-:Y:S02]  /*4610*/  UMOV UR8, 0xffff ;  /* 0x0000ffff00087882 */ /* 0x000fe40000000000 */
[----:B------:R-:W-:-:S06]  /*4620*/  UMOV UR4, 0x1 ;  /* 0x0000000100047882 */ /* 0x000fcc0000000000 */
[----:B------:R-:W-:Y:S01]  /*4630*/  @!P0 SYNCS.ARRIVE.TRANS64.RED.A1T0 RZ, [UR5], RZ ;  /* 0x000000ffffff89a7 */ /* 0x000fe20008100405 */
[----:B------:R-:W-:Y:S01]  /*4640*/  NOP ;  /* 0x0000000000007918 */ /* 0x000fe20000000000 */
[----:B-1----:R-:W1:Y:S01]  /*4650*/  LDS R0, [UR6+0x14] ;  /* 0x00001406ff007984 */ /* 0x002e620008000800 */
[----:B------:R-:W-:-:S04]  /*4660*/  ULOP3.LUT UR5, UR24, 0xffff, URZ, 0xc0, !UPT ;  /* 0x0000ffff18057892 */ /* 0x000fc8000f8ec0ff */
[----:B------:R-:W-:-:S04]  /*4670*/  USHF.R.U32.HI UR5, URZ, 0x5, UR5 ;  /* 0x00000005ff057899 */ /* 0x000fc80008011605 */
[----:B------:R-:W-:Y:S02]  /*4680*/  USHF.L.U32 UR8, UR8, UR5, URZ ;  /* 0x0000000508087299 */ /* 0x000fe400080006ff */
[----:B------:R-:W-:-:S04]  /*4690*/  USHF.L.U32 UR4, UR4, UR5, URZ ;  /* 0x0000000504047299 */ /* 0x000fc800080006ff */
[----:B-1----:R-:W-:-:S04]  /*46a0*/  LOP3.LUT R0, R0, UR8, RZ, 0xc0, !PT ;  /* 0x0000000800007c12 */ /* 0x002fc8000f8ec0ff */
[----:B------:R-:W-:-:S13]  /*46b0*/  ISETP.NE.AND P0, PT, R0, UR8, PT ;  /* 0x0000000800007c0c */ /* 0x000fda000bf05270 */
[----:B------:R-:W-:Y:S05]  /*46c0*/  @P0 BRA `(.L_x_95) ;  /* 0x0000000000580947 */ /* 0x000fea0003800000 */
[----:B------:R-:W1:Y:S02]  /*46d0*/  LDS R0, [UR6+0x18] ;  /* 0x00001806ff007984 */ /* 0x000e640008000800 */
[----:B-1----:R-:W-:-:S04]  /*46e0*/  LOP3.LUT R0, R0, UR4, RZ, 0xc0, !PT ;  /* 0x0000000400007c12 */ /* 0x002fc8000f8ec0ff */
[----:B------:R-:W-:-:S13]  /*46f0*/  ISETP.NE.AND P0, PT, R0, UR4, PT ;  /* 0x0000000400007c0c */ /* 0x000fda000bf05270 */
[----:B------:R-:W-:Y:S05]  /*4700*/  @P0 BRA `(.L_x_96) ;  /* 0x00000000003c0947 */ /* 0x000fea0003800000 */
[----:B------:R-:W1:Y:S01]  /*4710*/  S2R R2, SR_LANEID ;  /* 0x0000000000027919 */ /* 0x000e620000000000 */
[----:B------:R-:W-:Y:S01]  /*4720*/  ULOP3.LUT UR8, URZ, UR8, URZ, 0x33, !UPT ;  /* 0x00000008ff087292 */ /* 0x000fe2000f8e33ff */
[----:B------:R-:W-:Y:S01]  /*4730*/  LOP3.LUT R4, RZ, UR4, RZ, 0x33, !PT ;  /* 0x00000004ff047c12 */ /* 0x000fe2000f8e33ff */
[----:B------:R-:W-:Y:S02]  /*4740*/  VOTEU.ANY UR7, UPT, PT ;  /* 0x0000000000077886 */ /* 0x000fe400038e0100 */
[----:B------:R-:W-:Y:S01]  /*4750*/  UFLO.U32 UR7, UR7 ;  /* 0x00000007000772bd */ /* 0x000fe200080e0000 */
[----:B------:R-:W2:Y:S01]  /*4760*/  REDUX UR4, R4 ;  /* 0x00000000040473c4 */ /* 0x000ea20000000000 */
[----:B------:R-:W-:-:S06]  /*4770*/  IMAD.U32 R0, RZ, RZ, UR8 ;  /* 0x00000008ff007e24 */ /* 0x000fcc000f8e00ff */
[----:B------:R1:W-:Y:S01]  /*4780*/  UTCATOMSWS.AND URZ, UR8 ;  /* 0x0000000800ff79e3 */ /* 0x0003e20008000000 */
[----:B------:R-:W3:Y:S01]  /*4790*/  REDUX UR5, R0 ;  /* 0x00000000000573c4 */ /* 0x000ee20000000000 */
[----:B-1----:R-:W-:Y:S01]  /*47a0*/  ISETP.EQ.U32.AND P0, PT, R2, UR7, PT ;  /* 0x0000000702007c0c */ /* 0x002fe2000bf02070 */
[----:B--2---:R-:W-:Y:S01]  /*47b0*/  IMAD.U32 R2, RZ, RZ, UR4 ;  /* 0x00000004ff027e24 */ /* 0x004fe2000f8e00ff */
[----:B---3--:R-:W-:-:S11]  /*47c0*/  MOV R3, UR5 ;  /* 0x0000000500037c02 */ /* 0x008fd60008000f00 */
[----:B------:R1:W-:Y:S04]  /*47d0*/  @P0 ATOMS.AND RZ, [UR6+0x14], R3 ;  /* 0x00001403ffff098c */ /* 0x0003e8000a800006 */
[----:B------:R1:W-:Y:S01]  /*47e0*/  @P0 ATOMS.AND RZ, [UR6+0x18], R2 ;  /* 0x00001802ffff098c */ /* 0x0003e2000a800006 */
[----:B------:R-:W-:Y:S05]  /*47f0*/  BRA `(.L_x_97) ;  /* 0x0000000000147947 */ /* 0x000fea0003800000 */
.L_x_96:
[----:B------:R-:W-:Y:S02]  /*4800*/  MOV R2, 0x4820 ;  /* 0x0000482000027802 */ /* 0x000fe40000000f00 */
[----:B---345:R-:W-:Y:S05]  /*4810*/  CALL.REL.NOINC `($__internal_0_$__cuda_sm10x_tcgen05_guardrail_trap_col_being_dealloced_not_returned_by_alloc) ;  /* 0x00000058001c7944 */ /* 0x038fea0003c00000 */
[----:B------:R-:W-:Y:S05]  /*4820*/  BRA `(.L_x_97) ;  /* 0x0000000000087947 */ /* 0x000fea0003800000 */
.L_x_95:
[----:B------:R-:W-:Y:S02]  /*4830*/  MOV R2, 0x4850 ;  /* 0x0000485000027802 */ /* 0x000fe40000000f00 */
[----:B---345:R-:W-:Y:S05]  /*4840*/  CALL.REL.NOINC `($__internal_2_$__cuda_sm10x_tcgen05_guardrail_trap_unallocated_columns_being_dealloced) ;  /* 0x0000005800287944 */ /* 0x038fea0003c00000 */
.L_x_97:
[----:B------:R-:W-:Y:S01]  /*4850*/  NOP ;  /* 0x0000000000007918 */ /* 0x000fe20000000000 */
[----:B----4-:R-:W-:Y:S05]  /*4860*/  EXIT ;  /* 0x000000000000794d */ /* 0x010fea0003800000 */
.L_x_68:
[----:B------:R-:W-:-:S09]  /*4870*/  UISETP.NE.OR UP5, UPT, UR10, 0x3, !UP5 ;  /* 0x000000030a00788c */ /* 0x000fd2000efa5670 */
[----:B------:R-:W-:Y:S05]  /*4880*/  BRA.U UP5, `(.L_x_98) ;  /* 0x0000000d05407547 */ /* 0x000fea000b800000 */
[----:B------:R-:W1:Y:S01]  /*4890*/  LDC R0, c[0x0][0xb30] ;  /* 0x0002cc00ff007b82 */ /* 0x000e620000000800 */
[----:B------:R-:W2:Y:S01]  /*48a0*/  LDCU.64 UR8, c[0x0][0x888] ;  /* 0x00011100ff0877ac */ /* 0x000ea20008000a00 */
[----:B------:R-:W-:Y:S02]  /*48b0*/  HFMA2 R29, -RZ, RZ, 0, 0 ;  /* 0x00000000ff1d7431 */ /* 0x000fe400000001ff */
[----:B------:R-:W-:Y:S01]  /*48c0*/  IMAD.MOV.U32 R31, RZ, RZ, 0x1 ;  /* 0x00000001ff1f7424 */ /* 0x000fe200078e00ff */
[----:B------:R-:W-:Y:S01]  /*48d0*/  MOV R23, 0x2000 ;  /* 0x0000200000177802 */ /* 0x000fe20000000f00 */
[----:B------:R-:W3:Y:S01]  /*48e0*/  LDCU.64 UR4, c[0x0][0x890] ;  /* 0x00011200ff0477ac */ /* 0x000ee20008000a00 */
[----:B------:R-:W-:Y:S01]  /*48f0*/  IMAD.MOV.U32 R30, RZ, RZ, RZ ;  /* 0x000000ffff1e7224 */ /* 0x000fe200078e00ff */
[----:B------:R-:W4:Y:S01]  /*4900*/  LDC R19, c[0x0][0x370] ;  /* 0x0000dc00ff137b82 */ /* 0x000f220000000800 */
[----:B------:R-:W-:Y:S01]  /*4910*/  UMOV UR6, 0x400 ;  /* 0x0000040000067882 */ /* 0x000fe20000000000 */
[----:B------:R-:W-:-:S02]  /*4920*/  UPLOP3.LUT UP1, UPT, UPT, UPT, UPT, 0x40, 0x4 ;  /* 0x000000000004789c */ /* 0x000fc40003f2e870 */
[----:B------:R-:W-:-:S04]  /*4930*/  ULEA UR6, UR37, UR6, 0x18 ;  /* 0x0000000625067291 */ /* 0x000fc8000f8ec0ff */
[----:B------:R-:W4:Y:S01]  /*4940*/  LDC R2, c[0x0][0xb0c] ;  /* 0x0002c300ff027b82 */ /* 0x000f220000000800 */
[----:B------:R-:W-:Y:S02]  /*4950*/  UIADD3 UR13, UPT, UPT, UR6, 0x108, URZ ;  /* 0x00000108060d7890 */ /* 0x000fe4000fffe0ff */
[----:B--2---:R-:W-:Y:S02]  /*4960*/  UISETP.NE.U32.AND UP2, UPT, UR8, URZ, UPT ;  /* 0x000000ff0800728c */ /* 0x004fe4000bf45070 */
[----:B------:R-:W-:Y:S02]  /*4970*/  UIADD3 UR17, UPT, UPT, UR6, 0x100, URZ ;  /* 0x0000010006117890 */ /* 0x000fe4000fffe0ff */
[----:B---3--:R-:W-:Y:S01]  /*4980*/  UISETP.NE.U32.AND UP3, UPT, UR4, URZ, UPT ;  /* 0x000000ff0400728c */ /* 0x008fe2000bf65070 */
[----:B------:R-:W2:Y:S01]  /*4990*/  LDC R18, c[0x0][0xb20] ;  /* 0x0002c800ff127b82 */ /* 0x000ea20000000800 */
[----:B-1----:R-:W-:Y:S01]  /*49a0*/  ISETP.NE.AND P1, PT, R0, 0x1, PT ;  /* 0x000000010000780c */ /* 0x002fe20003f25270 */
[----:B------:R-:W-:-:S02]  /*49b0*/  UISETP.NE.AND.EX UP2, UPT, UR9, URZ, UPT, UP2 ;  /* 0x000000ff0900728c */ /* 0x000fc4000bf45320 */
[----:B------:R-:W-:Y:S02]  /*49c0*/  UPRMT UR13, UR37, 0x654, UR13 ;  /* 0x00000654250d7896 */ /* 0x000fe4000800000d */
[----:B------:R-:W-:Y:S02]  /*49d0*/  UISETP.NE.AND.EX UP3, UPT, UR5, URZ, UPT, UP3 ;  /* 0x000000ff0500728c */ /* 0x000fe4000bf65330 */
[----:B------:R-:W1:Y:S08]  /*49e0*/  LDC.64 R32, c[0x0][0x348] ;  /* 0x0000d200ff207b82 */ /* 0x000e700000000a00 */
[----:B------:R-:W3:Y:S08]  /*49f0*/  LDC.64 R16, c[0x0][0xb10] ;  /* 0x0002c400ff107b82 */ /* 0x000ef00000000a00 */
[----:B------:R-:W1:Y:S08]  /*4a00*/  LDC.64 R6, c[0x0][0xb18] ;  /* 0x0002c600ff067b82 */ /* 0x000e700000000a00 */
[----:B------:R-:W1:Y:S08]  /*4a10*/  LDC.64 R4, c[0x0][0xb28] ;  /* 0x0002ca00ff047b82 */ /* 0x000e700000000a00 */
[----:B--2-4-:R-:W1:Y:S02]  /*4a20*/  LDC R22, c[0x0][0x374] ;  /* 0x0000dd00ff167b82 */ /* 0x014e640000000800 */
.L_x_107:
[C---:B------:R-:W-:Y:S02]  /*4a30*/  LEA R0, R30.reuse, UR6, 0x3 ;  /* 0x000000061e007c11 */ /* 0x040fe4000f8e18ff */
[----:B------:R-:W-:Y:S02]  /*4a40*/  SHF.L.U32 R3, R29, 0x1f, RZ ;  /* 0x0000001f1d037819 */ /* 0x000fe400000006ff */
[----:B------:R-:W-:Y:S02]  /*4a50*/  LEA R24, R30, UR6, 0x4 ;  /* 0x000000061e187c11 */ /* 0x000fe4000f8e20ff */
[----:B--2---:R-:W2:Y:S02]  /*4a60*/  SYNCS.PHASECHK.TRANS64.TRYWAIT P0, [R0+URZ+0x130], R3 ;  /* 0x00013003000075a7 */ /* 0x004ea400080011ff */
[----:B--2---:R-:W-:Y:S05]  /*4a70*/  @!P0 BRA `(.L_x_99) ;  /* 0x0000005000c08947 */ /* 0x004fea0003800000 */
.L_x_191:
[----:B------:R-:W-:Y:S01]  /*4a80*/  ISETP.GE.AND P0, PT, R72, 0x1, PT ;  /* 0x000000014800780c */ /* 0x000fe20003f06270 */
[----:B------:R-:W4:Y:S01]  /*4a90*/  LDS.128 R24, [R24+0x1c0] ;  /* 0x0001c00018187984 */ /* 0x000f220000000c00 */
[----:B--2---:R-:W-:Y:S01]  /*4aa0*/  VIADD R0, R0, 0x140 ;  /* 0x0000014000007836 */ /* 0x004fe20000000000 */
[----:B------:R-:W-:Y:S01]  /*4ab0*/  @!PT LDS RZ, [RZ] ;  /* 0x00000000fffff984 */ /* 0x000fe20000000800 */
[----:B------:R-:W-:Y:S01]  /*4ac0*/  @!PT LDS RZ, [RZ] ;  /* 0x00000000fffff984 */ /* 0x000fe20000000800 */
[----:B------:R-:W-:Y:S01]  /*4ad0*/  @!PT LDS RZ, [RZ] ;  /* 0x00000000fffff984 */ /* 0x000fe20000000800 */
[----:B------:R-:W-:Y:S01]  /*4ae0*/  @!PT LDS RZ, [RZ] ;  /* 0x00000000fffff984 */ /* 0x000fe20000000800 */
[----:B------:R2:W-:Y:S06]  /*4af0*/  MEMBAR.ALL.CTA ;  /* 0x0000000000007992 */ /* 0x0005ec0000008000 */
[----:B--2---:R-:W2:Y:S01]  /*4b00*/  FENCE.VIEW.ASYNC.S ;  /* 0x00000000000073c6 */ /* 0x004ea20000000000 */
[----:B------:R-:W-:Y:S04]  /*4b10*/  PRMT R0, RZ, 0x654, R0 ;  /* 0x00000654ff007816 */ /* 0x000fe80000000000 */
[----:B--2---:R2:W-:Y:S01]  /*4b20*/  SYNCS.ARRIVE.TRANS64.RED.A1T0 RZ, [R0+URZ], RZ ;  /* 0x000000ff00ff79a7 */ /* 0x0045e200081004ff */
[----:B----4-:R-:W-:Y:S11]  /*4b30*/  LOP3.LUT P3, RZ, R26, 0x1, RZ, 0xc0, !PT ;  /* 0x000000011aff7812 */ /* 0x010ff6000786c0ff */
[----:B------:R-:W-:Y:S02]  /*4b40*/  @!UPT UIADD3 URZ, UPT, UPT, URZ, URZ, URZ ;  /* 0x000000fffffff290 */ /* 0x000fe4000fffe0ff */
[----:B------:R-:W-:Y:S02]  /*4b50*/  @P3 MOV R13, R24 ;  /* 0x00000018000d3202 */ /* 0x000fe40000000f00 */
[----:B------:R-:W-:Y:S01]  /*4b60*/  @P3 LOP3.LUT R8, R25, 0xffff, RZ, 0xc0, !PT ;  /* 0x0000ffff19083812 */ /* 0x000fe200078ec0ff */
[----:B--2---:R-:W-:Y:S06]  /*4b70*/  @!P0 BRA `(.L_x_100) ;  /* 0x0000000000a48947 */ /* 0x004fec0003800000 */
[----:B-1----:R-:W-:Y:S01]  /*4b80*/  IMAD.HI.U32 R35, R22, R7, RZ ;  /* 0x0000000716237227 */ /* 0x002fe200078e00ff */
[----:B------:R-:W-:Y:S02]  /*4b90*/  ISETP.NE.AND P0, PT, R6, 0x1, PT ;  /* 0x000000010600780c */ /* 0x000fe40003f05270 */
[----:B------:R-:W-:Y:S01]  /*4ba0*/  ISETP.NE.AND P2, PT, R72, 0x1, PT ;  /* 0x000000014800780c */ /* 0x000fe20003f45270 */
[----:B---3--:R-:W-:Y:S01]  /*4bb0*/  IMAD.HI.U32 R34, R19, R16, RZ ;  /* 0x0000001013227227 */ /* 0x008fe200078e00ff */
[----:B------:R-:W-:Y:S02]  /*4bc0*/  SHF.R.U32.HI R35, RZ, R18, R35 ;  /* 0x00000012ff237219 */ /* 0x000fe40000011623 */
[----:B------:R-:W-:Y:S01]  /*4bd0*/  ISETP.NE.AND P4, PT, R2, 0x1, PT ;  /* 0x000000010200780c */ /* 0x000fe20003f85270 */
[----:B------:R-:W-:Y:S01]  /*4be0*/  IMAD.HI.U32 R36, R13, R16, RZ ;  /* 0x000000100d247227 */ /* 0x000fe200078e00ff */
[----:B------:R-:W-:Y:S02]  /*4bf0*/  SHF.R.U32.HI R34, RZ, R17, R34 ;  /* 0x00000011ff227219 */ /* 0x000fe40000011622 */
[----:B------:R-:W-:Y:S01]  /*4c00*/  SEL R3, R22, R35, !P0 ;  /* 0x0000002316037207 */ /* 0x000fe20004000000 */
[C---:B------:R-:W-:Y:S01]  /*4c10*/  IMAD.HI.U32 R35, R8.reuse, R7, RZ ;  /* 0x0000000708237227 */ /* 0x040fe200078e00ff */
[----:B------:R-:W-:Y:S02]  /*4c20*/  SEL R11, R19, R34, !P4 ;  /* 0x00000022130b7207 */ /* 0x000fe40006000000 */
[----:B------:R-:W-:Y:S01]  /*4c30*/  SHF.R.U32.HI R36, RZ, R17, R36 ;  /* 0x00000011ff247219 */ /* 0x000fe20000011624 */
[----:B------:R-:W-:Y:S01]  /*4c40*/  IMAD.HI.U32 R38, R3, R4, RZ ;  /* 0x0000000403267227 */ /* 0x000fe200078e00ff */
[----:B------:R-:W-:Y:S03]  /*4c50*/  SHF.R.U32.HI R35, RZ, R18, R35 ;  /* 0x00000012ff237219 */ /* 0x000fe60000011623 */
[----:B------:R-:W-:Y:S01]  /*4c60*/  IMAD.HI.U32 R34, R11, R4, RZ ;  /* 0x000000040b227227 */ /* 0x000fe200078e00ff */
[----:B------:R-:W-:Y:S02]  /*4c70*/  @P2 SHF.R.U32.HI R3, RZ, R5, R38 ;  /* 0x00000005ff032219 */ /* 0x000fe40000011626 */
[----:B------:R-:W-:Y:S02]  /*4c80*/  SEL R9, R8, R35, !P0 ;  /* 0x0000002308097207 */ /* 0x000fe40004000000 */
[----:B------:R-:W-:Y:S01]  /*4c90*/  @P2 SHF.R.U32.HI R11, RZ, R5, R34 ;  /* 0x00000005ff0b2219 */ /* 0x000fe20000011622 */
[C---:B------:R-:W-:Y:S01]  /*4ca0*/  IMAD R10, R72.reuse, R3, RZ ;  /* 0x00000003480a7224 */ /* 0x040fe200078e02ff */
[----:B------:R-:W-:Y:S01]  /*4cb0*/  SEL R3, R13, R36, !P4 ;  /* 0x000000240d037207 */ /* 0x000fe20006000000 */
[C---:B------:R-:W-:Y:S03]  /*4cc0*/  IMAD.HI.U32 R14, R9.reuse, R4, RZ ;  /* 0x00000004090e7227 */ /* 0x040fe600078e00ff */
[----:B------:R-:W-:Y:S01]  /*4cd0*/  ISETP.GE.AND P0, PT, R9, R10, PT ;  /* 0x0000000a0900720c */ /* 0x000fe20003f06270 */
[C---:B------:R-:W-:Y:S01]  /*4ce0*/  IMAD R12, R72.reuse, R11, RZ ;  /* 0x0000000b480c7224 */ /* 0x040fe200078e02ff */
[-C--:B------:R-:W-:Y:S04]  /*4cf0*/  SHF.R.U32.HI R14, RZ, R5.reuse, R14 ;  /* 0x00000005ff0e7219 */ /* 0x080fe8000001160e */
[----:B------:R-:W-:Y:S02]  /*4d00*/  ISETP.GE.OR P0, PT, R3, R12, P0 ;  /* 0x0000000c0300720c */ /* 0x000fe40000706670 */
[----:B------:R-:W-:Y:S05]  /*4d10*/  SEL R15, R9, R14, !P2 ;  /* 0x0000000e090f7207 */ /* 0x000fea0005000000 */
[----:B------:R-:W-:Y:S04]  /*4d20*/  IMAD.MOV R14, RZ, RZ, -R15 ;  /* 0x000000ffff0e7224 */ /* 0x000fe800078e0a0f */
[----:B------:R-:W-:Y:S02]  /*4d30*/  IMAD R14, R72, R14, R9 ;  /* 0x0000000e480e7224 */ /* 0x000fe400078e0209 */
[C---:B------:R-:W-:Y:S05]  /*4d40*/  @!P0 IMAD.HI.U32 R10, R3.reuse, R4, RZ ;  /* 0x00000004030a8227 */ /* 0x040fea00078e00ff */
[----:B------:R-:W-:Y:S04]  /*4d50*/  @!P0 SHF.R.U32.HI R10, RZ, R5, R10 ;  /* 0x00000005ff0a8219 */ /* 0x000fe8000001160a */
[----:B------:R-:W-:Y:S01]  /*4d60*/  @!P0 SEL R0, R3, R10, !P2 ;  /* 0x0000000a03008207 */ /* 0x000fe20005000000 */
[----:B------:R-:W-:Y:S03]  /*4d70*/  IMAD.MOV R10, RZ, RZ, -R3 ;  /* 0x000000ffff0a7224 */ /* 0x000fe600078e0a03 */
[----:B------:R-:W-:Y:S01]  /*4d80*/  @!P0 IADD3 R15, PT, PT, R15, -R0, RZ ;  /* 0x800000000f0f8210 */ /* 0x000fe20007ffe0ff */
[----:B------:R-:W-:Y:S01]  /*4d90*/  @!P0 IMAD R0, R11, R14, R0 ;  /* 0x0000000e0b008224 */ /* 0x000fe200078e0200 */
[----:B------:R-:W-:Y:S01]  /*4da0*/  IADD3 R11, PT, PT, -R9, RZ, RZ ;  /* 0x000000ff090b7210 */ /* 0x000fe20007ffe1ff */
[----:B------:R-:W-:Y:S02]  /*4db0*/  IMAD R13, R2, R10, R13 ;  /* 0x0000000a020d7224 */ /* 0x000fe400078e020d */
[----:B------:R-:W-:Y:S02]  /*4dc0*/  @!P0 IMAD R9, R15, R72, R3 ;  /* 0x000000480f098224 */ /* 0x000fe400078e0203 */
[----:B------:R-:W-:Y:S02]  /*4dd0*/  @!P0 IMAD.MOV.U32 R3, RZ, RZ, R0 ;  /* 0x000000ffff038224 */ /* 0x000fe400078e0000 */
[----:B------:R-:W-:Y:S02]  /*4de0*/  IMAD R8, R6, R11, R8 ;  /* 0x0000000b06087224 */ /* 0x000fe400078e0208 */
[----:B------:R-:W-:Y:S02]  /*4df0*/  IMAD R13, R3, R2, R13 ;  /* 0x00000002030d7224 */ /* 0x000fe400078e020d */
[----:B------:R-:W-:Y:S02]  /*4e00*/  IMAD R8, R9, R6, R8 ;  /* 0x0000000609087224 */ /* 0x000fe400078e0208 */
.L_x_100:
[----:B------:R-:W-:Y:S05]  /*4e10*/  BRA.U UP1, `(.L_x_101) ;  /* 0x0000000101107547 */ /* 0x000fea000b800000 */
[----:B------:R-:W-:Y:S04]  /*4e20*/  MOV R0, UR7 ;  /* 0x0000000700007c02 */ /* 0x000fe80008000f00 */
[----:B------:R-:W-:Y:S04]  /*4e30*/  SHF.L.U32 R3, R0, 0x1f, RZ ;  /* 0x0000001f00037819 */ /* 0x000fe800000006ff */
[----:B------:R-:W2:Y:S02]  /*4e40*/  SYNCS.PHASECHK.TRANS64.TRYWAIT P0, [UR6+0x128], R3 ;  /* 0x00012803ff0075a7 */ /* 0x000ea40008001106 */
[----:B--2---:R-:W-:Y:S05]  /*4e50*/  @!P0 BRA `(.L_x_102) ;  /* 0x0000004c00dc8947 */ /* 0x004fea0003800000 */
.L_x_101:
[----:B------:R-:W-:Y:S02]  /*4e60*/  R2UR UR19, R21 ;  /* 0x00000000151372ca */ /* 0x000fe400000e0000 */
[----:B------:R-:W-:Y:S02]  /*4e70*/  R2UR UR18, R20 ;  /* 0x00000000141272ca */ /* 0x000fe400000e0000 */
[----:B------:R-:W-:Y:S02]  /*4e80*/  ISETP.NE.U32.AND P2, PT, RZ, UR4, PT ;  /* 0x00000004ff007c0c */ /* 0x000fe4000bf45070 */
[----:B------:R-:W-:Y:S02]  /*4e90*/  SHF.L.U32 R12, R31, 0x1f, RZ ;  /* 0x0000001f1f0c7819 */ /* 0x000fe400000006ff */
[----:B------:R-:W-:Y:S05]  /*4ea0*/  ISETP.NE.AND.EX P2, PT, RZ, UR5, PT, P2 ;  /* 0x00000005ff007c0c */ /* 0x000fea000bf45320 */
[----:B------:R-:W-:Y:S02]  /*4eb0*/  USHF.L.U32 UR19, UR19, 0x7, URZ ;  /* 0x0000000713137899 */ /* 0x000fe400080006ff */
[----:B------:R-:W-:Y:S01]  /*4ec0*/  USHF.L.U32 UR18, UR18, 0x7, URZ ;  /* 0x0000000712127899 */ /* 0x000fe200080006ff */
[----:B------:R-:W-:Y:S11]  /*4ed0*/  BRA.U !UP3, `(.L_x_103) ;  /* 0x000000010b347547 */ /* 0x000ff6000b800000 */
[----:B------:R-:W-:Y:S01]  /*4ee0*/  UPLOP3.LUT UP0, UPT, UPT, UPT, UP2, 0x80, 0x8 ;  /* 0x000000000008789c */ /* 0x000fe20003f0f020 */
[----:B--2---:R-:W-:Y:S02]  /*4ef0*/  HFMA2 R0, -RZ, RZ, 0, 5.9604644775390625e-08 ;  /* 0x00000001ff007431 */ /* 0x004fe400000001ff */
[----:B------:R-:W-:Y:S03]  /*4f00*/  IMAD.MOV.U32 R171, RZ, RZ, 0x1 ;  /* 0x00000001ffab7424 */ /* 0x000fe600078e00ff */
[----:B------:R-:W-:Y:S05]  /*4f10*/  PLOP3.LUT P0, PT, PT, PT, UP0, 0x80, 0x8 ;  /* 0x000000000008781c */ /* 0x000fea0003f0f008 */
[----:B------:R-:W2:Y:S01]  /*4f20*/  @UP0 LDCU.64 UR10, c[0x0][0x888] ;  /* 0x00011100ff0a07ac */ /* 0x000ea20008000a00 */
[----:B------:R-:W-:Y:S07]  /*4f30*/  @UP0 UIMAD UR8, UR36, UR4, URZ ;  /* 0x00000004240802a4 */ /* 0x000fee000f8e02ff */
[----:B------:R-:W-:Y:S01]  /*4f40*/  @!P0 PRMT R171, R0, 0x7610, R171 ;  /* 0x0000761000ab8816 */ /* 0x000fe200000000ab */
[----:B--2---:R-:W-:Y:S03]  /*4f50*/  @UP0 UIMAD.WIDE UR10, UR8, 0x4, UR10 ;  /* 0x00000004080a08a5 */ /* 0x004fe6000f8e020a */
[----:B------:R-:W2:Y:S03]  /*4f60*/  @!UP0 LDCU UR8, c[0x0][0x880] ;  /* 0x00011000ff0887ac */ /* 0x000ea60008000800 */
[----:B------:R-:W-:Y:S01]  /*4f70*/  IMAD.U32 R10, RZ, RZ, UR10 ;  /* 0x0000000aff0a7e24 */ /* 0x000fe2000f8e00ff */
[----:B------:R-:W-:Y:S05]  /*4f80*/  MOV R11, UR11 ;  /* 0x0000000b000b7c02 */ /* 0x000fea0008000f00 */
[----:B-----5:R4:W5:Y:S02]  /*4f90*/  @P0 LDG.E R81, desc[UR46][R10.64] ;  /* 0x0000002e0a510981 */ /* 0x020964000c1e1900 */
[----:B--2-4-:R-:W-:Y:S07]  /*4fa0*/  @!P0 IMAD.U32 R81, RZ, RZ, UR8 ;  /* 0x00000008ff518e24 */ /* 0x014fee000f8e00ff */
.L_x_103:
[----:B-----5:R-:W-:Y:S01]  /*4fb0*/  @!P2 FSETP.EQ.AND P0, PT, R81, RZ, PT ;  /* 0x000000ff5100a20b */ /* 0x020fe20003f02000 */
[----:B------:R-:W-:Y:S01]  /*4fc0*/  @!UPT UIADD3 URZ, UPT, UPT, URZ, URZ, URZ ;  /* 0x000000fffffff290 */ /* 0x000fe2000fffe0ff */
[----:B------:R-:W-:Y:S11]  /*4fd0*/  @!P2 BRA `(.L_x_104) ;  /* 0x000000000014a947 */ /* 0x000ff60003800000 */
[----:B------:R-:W-:Y:S02]  /*4fe0*/  LOP3.LUT P2, RZ, R171, 0xff, RZ, 0xc0, !PT ;  /* 0x000000ffabff7812 */ /* 0x000fe4000784c0ff */
[----:B------:R-:W-:Y:S04]  /*4ff0*/  PLOP3.LUT P0, PT, PT, PT, UP0, 0x80, 0x8 ;  /* 0x000000000008781c */ /* 0x000fe80003f0f008 */
[----:B------:R-:W-:Y:S07]  /*5000*/  PLOP3.LUT P0, PT, P0, PT, PT, 0x8, 0x80 ;  /* 0x000000000080781c */ /* 0x000fee000070e170 */
[----:B------:R-:W-:Y:S11]  /*5010*/  @P2 FSETP.EQ.AND P0, PT, R81, RZ, PT ;  /* 0x000000ff5100220b */ /* 0x000ff60003f02000 */
[----:B------:R-:W-:Y:S02]  /*5020*/  @!UPT UIADD3 URZ, UPT, UPT, URZ, URZ, URZ ;  /* 0x000000fffffff290 */ /* 0x000fe4000fffe0ff */
.L_x_104:
[----:B------:R-:W4:Y:S01]  /*5030*/  SYNCS.PHASECHK.TRANS64.TRYWAIT P2, [UR6+0x110], R12 ;  /* 0x0001100cff0075a7 */ /* 0x000f220008041106 */
[----:B------:R-:W-:Y:S04]  /*5040*/  ELECT P4, URZ, PT ;  /* 0x0000000000ff782f */ /* 0x000fe80003880000 */
[----:B------:R-:W-:Y:S11]  /*5050*/  PLOP3.LUT P4, PT, P0, P4, PT, 0xf2, 0x2f ;  /* 0x00000000002f781c */ /* 0x000ff60000789e72 */
[----:B------:R-:W-:Y:S02]  /*5060*/  @!UPT UIADD3 URZ, UPT, UPT, URZ, URZ, URZ ;  /* 0x000000fffffff290 */ /* 0x000fe4000fffe0ff */
[----:B-1----:R-:W-:Y:S05]  /*5070*/  @!P4 IADD3 R21, P0, PT, R32, 0x580, RZ ;  /* 0x000005802015c810 */ /* 0x002fea0007f1e0ff */
[----:B------:R-:W-:Y:S01]  /*5080*/  @!P4 IMAD.X R20, RZ, RZ, R33, P0 ;  /* 0x000000ffff14c224 */ /* 0x000fe200000e0621 */
[----:B----4-:R-:W-:Y:S07]  /*5090*/  @!P2 BRA `(.L_x_105) ;  /* 0x0000004c0064a947 */ /* 0x010fee0003800000 */
.L_x_194:
[----:B------:R-:W4:Y:S01]  /*50a0*/  LDC.64 R14, c[0x0][0xb10] ;  /* 0x0002c400ff0e7b82 */ /* 0x000f220000000a00 */
[----:B------:R-:W-:Y:S01]  /*50b0*/  @!P4 R2UR UR8, R20 ;  /* 0x000000001408c2ca */ /* 0x000fe200000e0000 */
[----:B------:R-:W-:Y:S01]  /*50c0*/  VOTEU.ALL UP1, P4 ;  /* 0x0000000000ff7886 */ /* 0x000fe20002020000 */
[----:B------:R-:W-:Y:S01]  /*50d0*/  @!P4 R2UR UR9, R21 ;  /* 0x000000001509c2ca */ /* 0x000fe200000e0000 */
[----:B------:R-:W-:Y:S01]  /*50e0*/  UMOV UR10, 0x0 ;  /* 0x00000000000a7882 */ /* 0x000fe20000000000 */
[----:B------:R-:W-:Y:S03]  /*50f0*/  UMOV UR11, 0x10000000 ;  /* 0x10000000000b7882 */ /* 0x000fe60000000000 */
[----:B------:R-:W5:Y:S01]  /*5100*/  LDC.64 R10, c[0x0][0xb18] ;  /* 0x0002c600ff0a7b82 */ /* 0x000f620000000a00 */
[----:B------:R-:W-:Y:S01]  /*5110*/  @!UP1 UIADD3 UR16, UPT, UPT, UR6, 0x200, URZ ;  /* 0x0000020006109890 */ /* 0x000fe2000fffe0ff */
[----:B------:R-:W-:Y:S01]  /*5120*/  @P3 SHF.R.U32.HI R28, RZ, 0x10, R25 ;  /* 0x00000010ff1c3819 */ /* 0x000fe20000011619 */
[----:B------:R-:W-:Y:S01]  /*5130*/  VOTEU.ALL UP1, P4 ;  /* 0x0000000000ff7886 */ /* 0x000fe20002020000 */
[----:B------:R-:W-:Y:S01]  /*5140*/  UMOV UR20, UR36 ;  /* 0x0000002400147c82 */ /* 0x000fe20008000000 */
[----:B------:R-:W-:Y:S03]  /*5150*/  VIADD R30, R30, 0x1 ;  /* 0x000000011e1e7836 */ /* 0x000fe60000000000 */
[----:B--2---:R-:W2:Y:S01]  /*5160*/  @!P1 LDC R0, c[0x0][0xb20] ;  /* 0x0002c800ff009b82 */ /* 0x004ea20000000800 */
[----:B------:R-:W-:Y:S01]  /*5170*/  IMAD.U32 R21, RZ, RZ, UR8 ;  /* 0x00000008ff157e24 */ /* 0x000fe2000f8e00ff */
[----:B------:R-:W-:Y:S06]  /*5180*/  UPRMT UR8, UR37, 0x654, UR17 ;  /* 0x0000065425087896 */ /* 0x000fec0008000011 */
[----:B-1----:R-:W1:Y:S01]  /*5190*/  @!P1 LDC R3, c[0x0][0xb0c] ;  /* 0x0002c300ff039b82 */ /* 0x002e620000000800 */
[----:B------:R-:W-:Y:S01]  /*51a0*/  IMAD.U32 R20, RZ, RZ, UR9 ;  /* 0x00000009ff147e24 */ /* 0x000fe2000f8e00ff */
[----:B------:R-:W-:Y:S04]  /*51b0*/  @!P4 R2UR UR15, R21 ;  /* 0x00000000150fc2ca */ /* 0x000fe800000e0000 */
[----:B------:R-:W-:Y:S01]  /*51c0*/  @!P4 R2UR UR14, R20 ;  /* 0x00000000140ec2ca */ /* 0x000fe200000e0000 */
[----:B------:R-:W-:Y:S11]  /*51d0*/  @!P4 IMAD.MOV.U32 R20, RZ, RZ, 0x2000 ;  /* 0x00002000ff14c424 */ /* 0x000ff600078e00ff */
[----:B------:R-:W-:Y:S01]  /*51e0*/  @!UPT UIADD3 URZ, UPT, UPT, URZ, URZ, URZ ;  /* 0x000000fffffff290 */ /* 0x000fe2000fffe0ff */
[----:B------:R1:W-:Y:S01]  /*51f0*/  @!UP1 UTMALDG.3D [UR16], [UR14], desc[UR10] ;  /* 0x00000a100e0095b4 */ /* 0x0003e20008011000 */
[----:B------:R1:W-:Y:S02]  /*5200*/  @!P4 SYNCS.ARRIVE.TRANS64.RED.A0TR RZ, [UR6+0x100], R20 ;  /* 0x00010014ffffc9a7 */ /* 0x0003e40008300406 */
[----:B-1----:R-:W-:Y:S01]  /*5210*/  @!P1 ISETP.NE.AND P2, PT, R3, 0x1, PT ;  /* 0x000000010300980c */ /* 0x002fe20003f45270 */
[C---:B----4-:R-:W-:Y:S01]  /*5220*/  @!P1 IMAD.HI.U32 R14, R13.reuse, R14, RZ ;  /* 0x0000000e0d0e9227 */ /* 0x050fe200078e00ff */
[----:B-----5:R-:W-:Y:S03]  /*5230*/  @!P1 ISETP.NE.AND P0, PT, R10, 0x1, PT ;  /* 0x000000010a00980c */ /* 0x020fe60003f05270 */
[C---:B------:R-:W-:Y:S01]  /*5240*/  @!P1 IMAD.HI.U32 R11, R8.reuse, R11, RZ ;  /* 0x0000000b080b9227 */ /* 0x040fe200078e00ff */
[----:B------:R-:W-:Y:S04]  /*5250*/  @!P1 SHF.R.U32.HI R14, RZ, R15, R14 ;  /* 0x0000000fff0e9219 */ /* 0x000fe8000001160e */
[----:B--2---:R-:W-:Y:S01]  /*5260*/  @!P1 SHF.R.U32.HI R9, RZ, R0, R11 ;  /* 0x00000000ff099219 */ /* 0x004fe2000001160b */
[----:B------:R-:W-:Y:S01]  /*5270*/  SYNCS.ARRIVE.TRANS64.RED.A1T0 RZ, [UR8], RZ ;  /* 0x000000ffffff79a7 */ /* 0x000fe20008100408 */
[----:B------:R-:W-:Y:S02]  /*5280*/  @!P1 SEL R14, R13, R14, !P2 ;  /* 0x0000000e0d0e9207 */ /* 0x000fe40005000000 */
[----:B------:R-:W-:Y:S01]  /*5290*/  @!P1 SEL R9, R8, R9, !P0 ;  /* 0x0000000908099207 */ /* 0x000fe20004000000 */
[----:B------:R-:W1:Y:S04]  /*52a0*/  SYNCS.PHASECHK.TRANS64.TRYWAIT P5, [UR6+0x118], R12 ;  /* 0x0001180cff0075a7 */ /* 0x000e6800080a1106 */
[----:B------:R-:W-:Y:S02]  /*52b0*/  @!P1 IMAD.IADD R0, R9, 0x1, -R14 ;  /* 0x0000000109009824 */ /* 0x000fe400078e0a0e */
[----:B------:R-:W-:Y:S02]  /*52c0*/  @!P1 IMAD.IADD R9, R14, 0x1, -R9 ;  /* 0x000000010e099824 */ /* 0x000fe400078e0a09 */
[----:B------:R-:W-:Y:S02]  /*52d0*/  @!P1 IMAD R13, R0, R3, R13 ;  /* 0x00000003000d9224 */ /* 0x000fe400078e020d */
[----:B------:R-:W-:Y:S01]  /*52e0*/  @!P1 IMAD R8, R9, R10, R8 ;  /* 0x0000000a09089224 */ /* 0x000fe200078e0208 */
[----:B-1----:R-:W-:Y:S06]  /*52f0*/  @!P5 BRA `(.L_x_106) ;  /* 0x0000004800e4d947 */ /* 0x002fec0003800000 */
.L_x_196:
[----:B-1----:R-:W-:Y:S01]  /*5300*/  @!P4 IADD3 R3, P0, PT, R32, 0x580, RZ ;  /* 0x000005802003c810 */ /* 0x002fe20007f1e0ff */
[----:B------:R-:W-:Y:S01]  /*5310*/  VOTEU.ALL UP1, P4 ;  /* 0x0000000000ff7886 */ /* 0x000fe20002020000 */
[----:B------:R-:W-:Y:S01]  /*5320*/  UMOV UR20, 0x0 ;  /* 0x0000000000147882 */ /* 0x000fe20000000000 */
[----:B------:R-:W-:Y:S01]  /*5330*/  UMOV UR21, 0x10000000 ;  /* 0x1000000000157882 */ /* 0x000fe20000000000 */
[----:B------:R-:W-:Y:S01]  /*5340*/  @!P4 R2UR UR9, R3 ;  /* 0x000000000309c2ca */ /* 0x000fe200000e0000 */
[----:B------:R-:W-:Y:S01]  /*5350*/  @!P4 IMAD.X R0, RZ, RZ, R33, P0 ;  /* 0x000000ffff00c224 */ /* 0x000fe200000e0621 */
[----:B------:R-:W-:Y:S01]  /*5360*/  @!UP1 UIADD3 UR10, UPT, UPT, UR18, 0x40, URZ ;  /* 0x00000040120a9890 */ /* 0x000fe2000fffe0ff */
[----:B------:R-:W-:Y:S01]  /*5370*/  ISETP.NE.AND P0, PT, R30, 0x2, PT ;  /* 0x000000021e00780c */ /* 0x000fe20003f05270 */
[----:B------:R-:W-:Y:S01]  /*5380*/  UMOV UR11, UR19 ;  /* 0x00000013000b7c82 */ /* 0x000fe20008000000 */
[----:B------:R-:W-:Y:S01]  /*5390*/  UMOV UR12, UR36 ;  /* 0x00000024000c7c82 */ /* 0x000fe20008000000 */
[----:B------:R-:W-:Y:S01]  /*53a0*/  @!P4 R2UR UR8, R0 ;  /* 0x000000000008c2ca */ /* 0x000fe200000e0000 */
[----:B------:R-:W-:Y:S01]  /*53b0*/  IMAD.IADD R20, R8, 0x1, R147 ;  /* 0x0000000108147824 */ /* 0x000fe200078e0293 */
[----:B------:R-:W-:Y:S01]  /*53c0*/  @P3 R2UR UR36, R28 ;  /* 0x000000001c2432ca */ /* 0x000fe200000e0000 */
[----:B------:R-:W-:Y:S01]  /*53d0*/  IMAD.IADD R21, R13, 0x1, R170 ;  /* 0x000000010d157824 */ /* 0x000fe200078e02aa */
[----:B------:R-:W-:Y:S02]  /*53e0*/  SEL R0, RZ, 0x1, P0 ;  /* 0x00000001ff007807 */ /* 0x000fe40000000000 */
[----:B------:R-:W-:Y:S01]  /*53f0*/  LOP3.LUT R31, R31, 0x1, RZ, 0x3c, !PT ;  /* 0x000000011f1f7812 */ /* 0x000fe200078e3cff */
[----:B------:R-:W-:Y:S01]  /*5400*/  IMAD.U32 R10, RZ, RZ, UR9 ;  /* 0x00000009ff0a7e24 */ /* 0x000fe2000f8e00ff */
[----:B------:R-:W-:Y:S01]  /*5410*/  @!UP1 UIADD3 UR9, UPT, UPT, UR6, 0x108, URZ ;  /* 0x0000010806099890 */ /* 0x000fe2000fffe0ff */
[----:B------:R-:W-:Y:S02]  /*5420*/  LOP3.LUT R29, R29, R0, RZ, 0x3c, !PT ;  /* 0x000000001d1d7212 */ /* 0x000fe400078e3cff */
[----:B------:R-:W-:Y:S02]  /*5430*/  SEL R30, R30, RZ, P0 ;  /* 0x000000ff1e1e7207 */ /* 0x000fe40000000000 */
[----:B------:R-:W-:Y:S01]  /*5440*/  IMAD.U32 R11, RZ, RZ, UR8 ;  /* 0x00000008ff0b7e24 */ /* 0x000fe2000f8e00ff */
[----:B------:R-:W-:Y:S01]  /*5450*/  @!P4 R2UR UR14, R10 ;  /* 0x000000000a0ec2ca */ /* 0x000fe200000e0000 */
[----:B------:R-:W-:Y:S01]  /*5460*/  @!UP1 UIADD3 UR8, UPT, UPT, UR6, 0x2200, URZ ;  /* 0x0000220006089890 */ /* 0x000fe2000fffe0ff */
[----:B------:R-:W-:Y:S02]  /*5470*/  VOTEU.ALL UP1, P4 ;  /* 0x0000000000ff7886 */ /* 0x000fe40002020000 */
[----:B------:R-:W-:Y:S11]  /*5480*/  @!P4 R2UR UR15, R11 ;  /* 0x000000000b0fc2ca */ /* 0x000ff600000e0000 */
[----:B------:R-:W-:Y:S02]  /*5490*/  @!UPT UIADD3 URZ, UPT, UPT, URZ, URZ, URZ ;  /* 0x000000fffffff290 */ /* 0x000fe4000fffe0ff */
[----:B------:R2:W-:Y:S01]  /*54a0*/  @!UP1 UTMALDG.3D [UR8], [UR14], desc[UR20] ;  /* 0x000014080e0095b4 */ /* 0x0005e20008011000 */
[----:B------:R2:W-:Y:S01]  /*54b0*/  @!P4 SYNCS.ARRIVE.TRANS64.RED.A0TR RZ, [UR6+0x108], R23 ;  /* 0x00010817ffffc9a7 */ /* 0x0005e20008300406 */
[----:B------:R-:W-:Y:S01]  /*54c0*/  UPLOP3.LUT UP1, UPT, UPT, UPT, UPT, 0x80, 0x8 ;  /* 0x000000000008789c */ /* 0x000fe20003f2f070 */
[----:B------:R-:W-:Y:S01]  /*54d0*/  SYNCS.ARRIVE.TRANS64.RED.A1T0 RZ, [UR13], RZ ;  /* 0x000000ffffff79a7 */ /* 0x000fe2000810040d */
[----:B------:R-:W-:Y:S09]  /*54e0*/  @P3 BRA `(.L_x_107) ;  /* 0xfffffff400503947 */ /* 0x000ff2000383ffff */
[----:B------:R-:W-:-:S04]  /*54f0*/  SHF.L.U32 R3, R31, 0x1f, RZ ;  /* 0x0000001f1f037819 */ /* 0x000fc800000006ff */
[----:B------:R-:W1:Y:S02]  /*5500*/  SYNCS.PHASECHK.TRANS64.TRYWAIT P0, [UR6+0x110], R3 ;  /* 0x00011003ff0075a7 */ /* 0x000e640008001106 */
[----:B-1----:R-:W-:Y:S05]  /*5510*/  @!P0 BRA `(.L_x_108) ;  /* 0x0000004800748947 */ /* 0x002fea0003800000 */
.L_x_198:
[----:B-1----:R-:W-:-:S07]  /*5520*/  MOV R0, UR6 ;  /* 0x0000000600007c02 */ /* 0x002fce0008000f00 */
.L_x_109:
[----:B-1----:R-:W-:-:S04]  /*5530*/  SHF.L.U32 R3, R31, 0x1f, RZ ;  /* 0x0000001f1f037819 */ /* 0x002fc800000006ff */
[----:B------:R1:W4:Y:S03]  /*5540*/  SYNCS.PHASECHK.TRANS64.TRYWAIT P0, [R0+URZ+0x118], R3 ;  /* 0x00011803000075a7 */ /* 0x00032600080011ff */
[----:B----4-:R-:W-:Y:S05]  /*5550*/  @!P0 NANOSLEEP.SYNCS 0x989680 ;  /* 0x009896800000895d */ /* 0x010fea0003900000 */
[----:B------:R-:W4:Y:S02]  /*5560*/  @!P0 SYNCS.PHASECHK.TRANS64 P0, [R0+URZ+0x118], R3 ;  /* 0x00011803000085a7 */ /* 0x000f2400080010ff */
[----:B--2-4-:R-:W-:Y:S05]  /*5570*/  @P0 EXIT ;  /* 0x000000000000094d */ /* 0x014fea0003800000 */
[----:B------:R-:W-:Y:S05]  /*5580*/  BRA `(.L_x_109) ;  /* 0xfffffffc00e87947 */ /* 0x000fea000383ffff */
.L_x_98:
[----:B------:R-:W-:-:S06]  /*5590*/  UISETP.GE.AND UP1, UPT, UR10, 0x4, UPT ;  /* 0x000000040a00788c */ /* 0x000fcc000bf26270 */
[----:B------:R-:W-:-:S13]  /*55a0*/  PLOP3.LUT P0, PT, PT, PT, UP1, 0x80, 0x8 ;  /* 0x000000000008781c */ /* 0x000fda0003f0f018 */
[----:B------:R-:W-:Y:S05]  /*55b0*/  @!P0 EXIT ;  /* 0x000000000000894d */ /* 0x000fea0003800000 */
[----:B------:R-:W-:Y:S01]  /*55c0*/  BAR.SYNC.DEFER_BLOCKING 0x6, 0xa0 ;  /* 0x0182800000007b1d */ /* 0x000fe20000010000 */
[C---:B------:R-:W-:Y:S01]  /*55d0*/  IMAD.SHL.U32 R3, R189.reuse, 0x40, RZ ;  /* 0x00000040bd037824 */ /* 0x040fe200078e00ff */
[C---:B------:R-:W-:Y:S01]  /*55e0*/  LOP3.LUT R193, R189.reuse, 0x60, RZ, 0xc0, !PT ;  /* 0x00000060bdc17812 */ /* 0x040fe200078ec0ff */
[C---:B------:R-:W-:Y:S01]  /*55f0*/  IMAD.SHL.U32 R172, R189.reuse, 0x8, RZ ;  /* 0x00000008bdac7824 */ /* 0x040fe200078e00ff */
[C---:B------:R-:W-:Y:S01]  /*5600*/  LOP3.LUT R191, R189.reuse, 0x2, RZ, 0xc0, !PT ;  /* 0x00000002bdbf7812 */ /* 0x040fe200078ec0ff */
[----:B------:R-:W-:Y:S01]  /*5610*/  IMAD.U32 R79, R189, 0x10000, RZ ;  /* 0x00010000bd4f7824 */ /* 0x000fe200078e00ff */
[----:B------:R-:W-:Y:S02]  /*5620*/  UMOV UR49, 0x400 ;  /* 0x0000040000317882 */ /* 0x000fe40000000000 */
[----:B------:R-:W1:Y:S01]  /*5630*/  LDC R177, c[0x0][0x370] ;  /* 0x0000dc00ffb17b82 */ /* 0x000e620000000800 */
[----:B------:R-:W-:Y:S01]  /*5640*/  ULEA UR49, UR37, UR49, 0x18 ;  /* 0x0000003125317291 */ /* 0x000fe2000f8ec0ff */
[----:B------:R-:W-:Y:S01]  /*5650*/  LOP3.LUT R5, R3, 0x180, RZ, 0xc0, !PT ;  /* 0x0000018003057812 */ /* 0x000fe200078ec0ff */
[----:B------:R-:W-:Y:S01]  /*5660*/  HFMA2 R196, -RZ, RZ, 0, 0 ;  /* 0x00000000ffc47431 */ /* 0x000fe200000001ff */
[----:B------:R-:W-:Y:S01]  /*5670*/  LOP3.LUT R79, R79, 0x600000, RZ, 0xc0, !PT ;  /* 0x006000004f4f7812 */ /* 0x000fe200078ec0ff */
[----:B------:R-:W-:Y:S01]  /*5680*/  UIADD3 UR4, UPT, UPT, UR49, 0x4200, URZ ;  /* 0x0000420031047890 */ /* 0x000fe2000fffe0ff */
[----:B------:R-:W-:Y:S01]  /*5690*/  LOP3.LUT R172, R5, 0x30, R172, 0xf8, !PT ;  /* 0x0000003005ac7812 */ /* 0x000fe200078ef8ac */
[----:B------:R-:W-:Y:S01]  /*56a0*/  IMAD.MOV.U32 R76, RZ, RZ, RZ ;  /* 0x000000ffff4c7224 */ /* 0x000fe200078e00ff */
[----:B------:R-:W2:Y:S01]  /*56b0*/  LDC R74, c[0x0][0xb0c] ;  /* 0x0002c300ff4a7b82 */ /* 0x000ea20000000800 */
[----:B------:R-:W-:-:S02]  /*56c0*/  LOP3.LUT R189, R189, 0x4, RZ, 0xc0, !PT ;  /* 0x00000004bdbd7812 */ /* 0x000fc400078ec0ff */
[----:B------:R-:W-:Y:S02]  /*56d0*/  CS2R R182, SRZ ;  /* 0x0000000000b67805 */ /* 0x000fe4000001ff00 */
[----:B------:R-:W-:Y:S02]  /*56e0*/  LOP3.LUT R172, R172, 0x1e40, R3, 0xf8, !PT ;  /* 0x00001e40acac7812 */ /* 0x000fe400078ef803 */
[----:B------:R-:W-:Y:S02]  /*56f0*/  CS2R R180, SRZ ;  /* 0x0000000000b47805 */ /* 0x000fe4000001ff00 */
[----:B------:R-:W-:Y:S01]  /*5700*/  IADD3 R188, PT, PT, -R189, 0x2, RZ ;  /* 0x00000002bdbc7810 */ /* 0x000fe20007ffe1ff */
[----:B------:R-:W-:Y:S01]  /*5710*/  IMAD.MOV R176, RZ, RZ, -R191 ;  /* 0x000000ffffb07224 */ /* 0x000fe200078e0abf */
[----:B------:R-:W-:Y:S01]  /*5720*/  MOV R192, UR4 ;  /* 0x0000000400c07c02 */ /* 0x000fe20008000f00 */
[----:B------:R-:W3:Y:S01]  /*5730*/  LDC R174, c[0x0][0xb20] ;  /* 0x0002c800ffae7b82 */ /* 0x000ee20000000800 */
[----:B------:R-:W4:Y:S01]  /*5740*/  LDS R0, [UR49+0x1e0] ;  /* 0x0001e031ff007984 */ /* 0x000f220008000800 */
[----:B------:R-:W-:Y:S01]  /*5750*/  VIADD R190, R172, UR49 ;  /* 0x00000031acbe7c36 */ /* 0x000fe20008000000 */
[----:B------:R-:W1:Y:S01]  /*5760*/  LDCU.64 UR52, c[0x0][0x348] ;  /* 0x00006900ff3477ac */ /* 0x000e620008000a00 */
[----:B------:R-:W-:-:S02]  /*5770*/  IMAD.MOV R175, RZ, RZ, -R189 ;  /* 0x000000ffffaf7224 */ /* 0x000fc400078e0abd */
[----:B------:R-:W-:Y:S01]  /*5780*/  VIADD R190, R190, 0x200 ;  /* 0x00000200bebe7836 */ /* 0x000fe20000000000 */
[----:B------:R-:W1:Y:S01]  /*5790*/  LDCU.64 UR38, c[0x0][0x888] ;  /* 0x00011100ff2677ac */ /* 0x000e620008000a00 */
[----:B------:R-:W1:Y:S01]  /*57a0*/  LDC R73, c[0x0][0xb30] ;  /* 0x0002cc00ff497b82 */ /* 0x000e620000000800 */
[----:B------:R-:W1:Y:S01]  /*57b0*/  LDCU.64 UR44, c[0x0][0x890] ;  /* 0x00011200ff2c77ac */ /* 0x000e620008000a00 */
[----:B------:R-:W-:-:S06]  /*57c0*/  UIADD3 UR48, UPT, UPT, UR49, 0x200, URZ ;  /* 0x0000020031307890 */ /* 0x000fcc000fffe0ff */
[----:B------:R-:W1:Y:S08]  /*57d0*/  LDC.64 R168, c[0x0][0xb10] ;  /* 0x0002c400ffa87b82 */ /* 0x000e700000000a00 */
[----:B------:R-:W1:Y:S08]  /*57e0*/  LDC.64 R70, c[0x0][0xb18] ;  /* 0x0002c600ff467b82 */ /* 0x000e700000000a00 */
[----:B------:R-:W1:Y:S08]  /*57f0*/  LDC.64 R68, c[0x0][0xb28] ;  /* 0x0002ca00ff447b82 */ /* 0x000e700000000a00 */
[----:B------:R-:W1:Y:S01]  /*5800*/  LDC.64 R166, c[0x0][0x8b0] ;  /* 0x00022c00ffa67b82 */ /* 0x000e620000000a00 */
[----:B----4-:R-:W-:-:S07]  /*5810*/  IMAD.IADD R79, R0, 0x1, R79 ;  /* 0x00000001004f7824 */ /* 0x010fce00078e024f */
[----:B------:R-:W4:Y:S08]  /*5820*/  LDC.64 R164, c[0x0][0x8a8] ;  /* 0x00022a00ffa47b82 */ /* 0x000f300000000a00 */
[----:B--23--:R-:W1:Y:S02]  /*5830*/  LDC R178, c[0x0][0x374] ;  /* 0x0000dd00ffb27b82 */ /* 0x00ce640000000800 */
.L_x_136:
[----:B------:R-:W-:Y:S02]  /*5840*/  LEA R0, R196, UR49, 0x3 ;  /* 0x00000031c4007c11 */ /* 0x000fe4000f8e18ff */
[----:B------:R-:W-:Y:S02]  /*5850*/  SHF.L.U32 R3, R182, 0x1f, RZ ;  /* 0x0000001fb6037819 */ /* 0x000fe400000006ff */
[----:B-1----:R-:W-:Y:S02]  /*5860*/  LEA R16, R196, UR49, 0x4 ;  /* 0x00000031c4107c11 */ /* 0x002fe4000f8e20ff */
[----:B------:R-:W2:Y:S02]  /*5870*/  SYNCS.PHASECHK.TRANS64.TRYWAIT P0, [R0+URZ+0x130], R3 ;  /* 0x00013003000075a7 */ /* 0x000ea400080011ff */
[----:B--2---:R-:W-:Y:S05]  /*5880*/  @!P0 BRA `(.L_x_110) ;  /* 0x0000004400b08947 */ /* 0x004fea0003800000 */
.L_x_199:
[----:B------:R-:W3:Y:S01]  /*5890*/  LDC.64 R12, c[0x0][0xb10] ;  /* 0x0002c400ff0c7b82 */ /* 0x000ee20000000a00 */
[----:B------:R-:W4:Y:S01]  /*58a0*/  LDS.128 R16, [R16+0x1c0] ;  /* 0x0001c00010107984 */ /* 0x000f220000000c00 */
[----:B-1----:R-:W-:Y:S01]  /*58b0*/  ISETP.NE.AND P1, PT, R73, 0x1, PT ;  /* 0x000000014900780c */ /* 0x002fe20003f25270 */
[----:B--2---:R-:W-:Y:S01]  /*58c0*/  VIADD R0, R0, 0x140 ;  /* 0x0000014000007836 */ /* 0x004fe20000000000 */
[----:B------:R-:W-:Y:S04]  /*58d0*/  ISETP.GE.AND P0, PT, R72, 0x1, PT ;  /* 0x000000014800780c */ /* 0x000fe80003f06270 */
[----:B------:R-:W1:Y:S01]  /*58e0*/  LDC.64 R10, c[0x0][0xb18] ;  /* 0x0002c600ff0a7b82 */ /* 0x000e620000000a00 */
[----:B------:R-:W-:Y:S01]  /*58f0*/  PRMT R0, RZ, 0x654, R0 ;  /* 0x00000654ff007816 */ /* 0x000fe20000000000 */
[----:B------:R-:W-:Y:S01]  /*5900*/  @!PT LDS RZ, [RZ] ;  /* 0x00000000fffff984 */ /* 0x000fe20000000800 */
[----:B------:R-:W-:Y:S01]  /*5910*/  @!PT LDS RZ, [RZ] ;  /* 0x00000000fffff984 */ /* 0x000fe20000000800 */
[----:B------:R-:W-:Y:S01]  /*5920*/  @!PT LDS RZ, [RZ] ;  /* 0x00000000fffff984 */ /* 0x000fe20000000800 */
[----:B------:R-:W-:Y:S01]  /*5930*/  @!PT LDS RZ, [RZ] ;  /* 0x00000000fffff984 */ /* 0x000fe20000000800 */
[----:B------:R2:W-:Y:S06]  /*5940*/  MEMBAR.ALL.CTA ;  /* 0x0000000000007992 */ /* 0x0005ec0000008000 */
[----:B--2---:R-:W2:Y:S01]  /*5950*/  FENCE.VIEW.ASYNC.S ;  /* 0x00000000000073c6 */ /* 0x004ea20000000000 */
[----:B------:R-:W1:Y:S08]  /*5960*/  @!P1 LDC R14, c[0x0][0xb20] ;  /* 0x0002c800ff0e9b82 */ /* 0x000e700000000800 */
[----:B------:R-:W1:Y:S01]  /*5970*/  @!P1 LDC R9, c[0x0][0xb0c] ;  /* 0x0002c300ff099b82 */ /* 0x000e620000000800 */
[----:B--2---:R2:W-:Y:S01]  /*5980*/  SYNCS.ARRIVE.TRANS64.RED.A1T0 RZ, [R0+URZ], RZ ;  /* 0x000000ff00ff79a7 */ /* 0x0045e200081004ff */
[----:B----4-:R-:W-:Y:S04]  /*5990*/  LOP3.LUT P4, RZ, R18, 0x1, RZ, 0xc0, !PT ;  /* 0x0000000112ff7812 */ /* 0x010fe8000788c0ff */
[----:B------:R-:W-:Y:S09]  /*59a0*/  P2R R194, PR, RZ, 0x10 ;  /* 0x00000010ffc27803 */ /* 0x000ff20000000000 */
[----:B------:R-:W-:Y:S02]  /*59b0*/  @P4 MOV R77, R16 ;  /* 0x00000010004d4202 */ /* 0x000fe40000000f00 */
[----:B------:R-:W-:Y:S01]  /*59c0*/  @P4 LOP3.LUT R75, R17, 0xffff, RZ, 0xc0, !PT ;  /* 0x0000ffff114b4812 */ /* 0x000fe200078ec0ff */
[----:B--23--:R-:W-:Y:S06]  /*59d0*/  @!P0 BRA `(.L_x_111) ;  /* 0x0000000000a48947 */ /* 0x00cfec0003800000 */
[----:B------:R-:W-:Y:S01]  /*59e0*/  IMAD.HI.U32 R23, R178, R71, RZ ;  /* 0x00000047b2177227 */ /* 0x000fe200078e00ff */
[----:B------:R-:W-:Y:S02]  /*59f0*/  ISETP.NE.AND P0, PT, R70, 0x1, PT ;  /* 0x000000014600780c */ /* 0x000fe40003f05270 */
[----:B------:R-:W-:Y:S01]  /*5a00*/  ISETP.NE.AND P2, PT, R72, 0x1, PT ;  /* 0x000000014800780c */ /* 0x000fe20003f45270 */
[----:B------:R-:W-:Y:S01]  /*5a10*/  IMAD.HI.U32 R22, R177, R168, RZ ;  /* 0x000000a8b1167227 */ /* 0x000fe200078e00ff */
[----:B------:R-:W-:Y:S02]  /*5a20*/  SHF.R.U32.HI R23, RZ, R174, R23 ;  /* 0x000000aeff177219 */ /* 0x000fe40000011617 */
[----:B------:R-:W-:Y:S01]  /*5a30*/  ISETP.NE.AND P3, PT, R74, 0x1, PT ;  /* 0x000000014a00780c */ /* 0x000fe20003f65270 */
[----:B------:R-:W-:Y:S01]  /*5a40*/  IMAD.HI.U32 R26, R77, R168, RZ ;  /* 0x000000a84d1a7227 */ /* 0x000fe200078e00ff */
[----:B------:R-:W-:Y:S02]  /*5a50*/  SHF.R.U32.HI R22, RZ, R169, R22 ;  /* 0x000000a9ff167219 */ /* 0x000fe40000011616 */
[----:B------:R-:W-:Y:S01]  /*5a60*/  SEL R3, R178, R23, !P0 ;  /* 0x00000017b2037207 */ /* 0x000fe20004000000 */
[----:B------:R-:W-:Y:S01]  /*5a70*/  IMAD.HI.U32 R23, R75, R71, RZ ;  /* 0x000000474b177227 */ /* 0x000fe200078e00ff */
[----:B------:R-:W-:Y:S02]  /*5a80*/  SEL R7, R177, R22, !P3 ;  /* 0x00000016b1077207 */ /* 0x000fe40005800000 */
[----:B------:R-:W-:Y:S01]  /*5a90*/  SHF.R.U32.HI R26, RZ, R169, R26 ;  /* 0x000000a9ff1a7219 */ /* 0x000fe2000001161a */
[-C--:B------:R-:W-:Y:S04]  /*5aa0*/  IMAD.HI.U32 R22, R3, R68.reuse, RZ ;  /* 0x0000004403167227 */ /* 0x080fe800078e00ff */
[----:B------:R-:W-:Y:S01]  /*5ab0*/  IMAD.HI.U32 R24, R7, R68, RZ ;  /* 0x0000004407187227 */ /* 0x000fe200078e00ff */
[-C--:B------:R-:W-:Y:S02]  /*5ac0*/  @P2 SHF.R.U32.HI R3, RZ, R69.reuse, R22 ;  /* 0x00000045ff032219 */ /* 0x080fe40000011616 */
[----:B------:R-:W-:Y:S02]  /*5ad0*/  SHF.R.U32.HI R22, RZ, R174, R23 ;  /* 0x000000aeff167219 */ /* 0x000fe40000011617 */
[----:B------:R-:W-:Y:S01]  /*5ae0*/  @P2 SHF.R.U32.HI R7, RZ, R69, R24 ;  /* 0x00000045ff072219 */ /* 0x000fe20000011618 */
[C---:B------:R-:W-:Y:S01]  /*5af0*/  IMAD R2, R72.reuse, R3, RZ ;  /* 0x0000000348027224 */ /* 0x040fe200078e02ff */
[----:B------:R-:W-:Y:S02]  /*5b00*/  SEL R5, R75, R22, !P0 ;  /* 0x000000164b057207 */ /* 0x000fe40004000000 */
[----:B------:R-:W-:Y:S01]  /*5b10*/  SEL R3, R77, R26, !P3 ;  /* 0x0000001a4d037207 */ /* 0x000fe20005800000 */
[----:B------:R-:W-:Y:S01]  /*5b20*/  IMAD R4, R72, R7, RZ ;  /* 0x0000000748047224 */ /* 0x000fe200078e02ff */
[C---:B------:R-:W-:Y:S01]  /*5b30*/  ISETP.GE.AND P0, PT, R5.reuse, R2, PT ;  /* 0x000000020500720c */ /* 0x040fe20003f06270 */
[----:B------:R-:W-:Y:S03]  /*5b40*/  IMAD.HI.U32 R6, R5, R68, RZ ;  /* 0x0000004405067227 */ /* 0x000fe600078e00ff */
[----:B------:R-:W-:Y:S01]  /*5b50*/  ISETP.GE.OR P0, PT, R3, R4, P0 ;  /* 0x000000040300720c */ /* 0x000fe20000706670 */
[----:B------:R-:W-:Y:S01]  /*5b60*/  IMAD.MOV R4, RZ, RZ, -R3 ;  /* 0x000000ffff047224 */ /* 0x000fe200078e0a03 */
[-C--:B------:R-:W-:Y:S03]  /*5b70*/  SHF.R.U32.HI R6, RZ, R69.reuse, R6 ;  /* 0x00000045ff067219 */ /* 0x080fe60000011606 */
[----:B------:R-:W-:Y:S01]  /*5b80*/  IMAD R77, R74, R4, R77 ;  /* 0x000000044a4d7224 */ /* 0x000fe200078e024d */
[----:B------:R-:W-:Y:S05]  /*5b90*/  SEL R15, R5, R6, !P2 ;  /* 0x00000006050f7207 */ /* 0x000fea0005000000 */
[----:B------:R-:W-:Y:S02]  /*5ba0*/  IMAD.MOV R6, RZ, RZ, -R15 ;  /* 0x000000ffff067224 */ /* 0x000fe400078e0a0f */
[C---:B------:R-:W-:Y:S04]  /*5bb0*/  @!P0 IMAD.HI.U32 R2, R3.reuse, R68, RZ ;  /* 0x0000004403028227 */ /* 0x040fe800078e00ff */
[----:B------:R-:W-:Y:S01]  /*5bc0*/  IMAD R6, R72, R6, R5 ;  /* 0x0000000648067224 */ /* 0x000fe200078e0205 */
[----:B------:R-:W-:Y:S04]  /*5bd0*/  @!P0 SHF.R.U32.HI R2, RZ, R69, R2 ;  /* 0x00000045ff028219 */ /* 0x000fe80000011602 */
[----:B------:R-:W-:Y:S02]  /*5be0*/  @!P0 SEL R0, R3, R2, !P2 ;  /* 0x0000000203008207 */ /* 0x000fe40005000000 */
[----:B------:R-:W-:Y:S02]  /*5bf0*/  IADD3 R2, PT, PT, -R5, RZ, RZ ;  /* 0x000000ff05027210 */ /* 0x000fe40007ffe1ff */
[----:B------:R-:W-:Y:S01]  /*5c00*/  @!P0 IADD3 R8, PT, PT, R15, -R0, RZ ;  /* 0x800000000f088210 */ /* 0x000fe20007ffe0ff */
[----:B------:R-:W-:Y:S02]  /*5c10*/  @!P0 IMAD R0, R7, R6, R0 ;  /* 0x0000000607008224 */ /* 0x000fe400078e0200 */
[----:B------:R-:W-:Y:S02]  /*5c20*/  IMAD R75, R70, R2, R75 ;  /* 0x00000002464b7224 */ /* 0x000fe400078e024b */
[----:B------:R-:W-:Y:S02]  /*5c30*/  @!P0 IMAD R5, R8, R72, R3 ;  /* 0x0000004808058224 */ /* 0x000fe400078e0203 */
[----:B------:R-:W-:Y:S04]  /*5c40*/  @!P0 IMAD.MOV.U32 R3, RZ, RZ, R0 ;  /* 0x000000ffff038224 */ /* 0x000fe800078e0000 */
[----:B------:R-:W-:Y:S02]  /*5c50*/  IMAD R77, R3, R74, R77 ;  /* 0x0000004a034d7224 */ /* 0x000fe400078e024d */
[----:B------:R-:W-:Y:S07]  /*5c60*/  IMAD R75, R5, R70, R75 ;  /* 0x00000046054b7224 */ /* 0x000fee00078e024b */
.L_x_111:
[----:B-1----:R-:W-:Y:S01]  /*5c70*/  @!P1 ISETP.NE.AND P0, PT, R10, 0x1, PT ;  /* 0x000000010a00980c */ /* 0x002fe20003f05270 */
[----:B------:R-:W-:Y:S01]  /*5c80*/  @!P1 IMAD.HI.U32 R0, R77, R12, RZ ;  /* 0x0000000c4d009227 */ /* 0x000fe200078e00ff */
[----:B------:R-:W-:Y:S01]  /*5c90*/  @!P1 ISETP.NE.AND P2, PT, R9, 0x1, PT ;  /* 0x000000010900980c */ /* 0x000fe20003f45270 */
[----:B------:R-:W-:Y:S01]  /*5ca0*/  ULOP3.LUT UP0, URZ, UR48, 0x1b0, URZ, 0xc0, !UPT ;  /* 0x000001b030ff7892 */ /* 0x000fe2000f80c0ff */
[----:B------:R-:W-:Y:S01]  /*5cb0*/  R2UR UR42, R21 ;  /* 0x00000000152a72ca */ /* 0x000fe200000e0000 */
[----:B------:R-:W-:Y:S01]  /*5cc0*/  @!P1 IMAD.HI.U32 R3, R75, R11, RZ ;  /* 0x0000000b4b039227 */ /* 0x000fe200078e00ff */
[----:B------:R-:W-:Y:S02]  /*5cd0*/  @!P1 SHF.R.U32.HI R0, RZ, R13, R0 ;  /* 0x0000000dff009219 */ /* 0x000fe40000011600 */
[----:B------:R-:W-:Y:S01]  /*5ce0*/  R2UR UR41, R20 ;  /* 0x00000000142972ca */ /* 0x000fe200000e0000 */
[----:B------:R-:W-:Y:S01]  /*5cf0*/  VIADD R196, R196, 0x1 ;  /* 0x00000001c4c47836 */ /* 0x000fe20000000000 */
[----:B------:R-:W-:Y:S02]  /*5d00*/  @!P1 SHF.R.U32.HI R2, RZ, R14, R3 ;  /* 0x0000000eff029219 */ /* 0x000fe40000011603 */
[----:B------:R-:W-:Y:S02]  /*5d10*/  @!P1 SEL R3, R77, R0, !P2 ;  /* 0x000000004d039207 */ /* 0x000fe40005000000 */
[----:B------:R-:W-:Y:S02]  /*5d20*/  @!P1 SEL R2, R75, R2, !P0 ;  /* 0x000000024b029207 */ /* 0x000fe40004000000 */
[----:B------:R-:W-:Y:S01]  /*5d30*/  @P4 SHF.R.U32.HI R179, RZ, 0x10, R17 ;  /* 0x00000010ffb34819 */ /* 0x000fe20000011611 */
[----:B------:R-:W-:Y:S02]  /*5d40*/  USHF.L.U32 UR42, UR42, 0x7, URZ ;  /* 0x000000072a2a7899 */ /* 0x000fe400080006ff */
[----:B------:R-:W-:Y:S02]  /*5d50*/  @!P1 IMAD.IADD R0, R2, 0x1, -R3 ;  /* 0x0000000102009824 */ /* 0x000fe400078e0a03 */
[----:B------:R-:W-:Y:S01]  /*5d60*/  @!P1 IMAD.IADD R2, R3, 0x1, -R2 ;  /* 0x0000000103029824 */ /* 0x000fe200078e0a02 */
[----:B------:R-:W-:Y:S01]  /*5d70*/  USHF.L.U32 UR41, UR41, 0x7, URZ ;  /* 0x0000000729297899 */ /* 0x000fe200080006ff */
[----:B------:R-:W-:Y:S02]  /*5d80*/  @!P1 IMAD R77, R0, R9, R77 ;  /* 0x00000009004d9224 */ /* 0x000fe400078e024d */
[----:B------:R-:W-:Y:S01]  /*5d90*/  @!P1 IMAD R75, R2, R10, R75 ;  /* 0x0000000a024b9224 */ /* 0x000fe200078e024b */
[----:B------:R-:W-:Y:S08]  /*5da0*/  BRA.U !UP0, `(.L_x_112) ;  /* 0x0000000108407547 */ /* 0x000ff0000b800000 */
[----:B------:R-:W1:Y:S01]  /*5db0*/  LDCU.64 UR8, c[0x4][0x80] ;  /* 0x01001000ff0877ac */ /* 0x000e620008000a00 */
[----:B------:R-:W-:Y:S01]  /*5dc0*/  MOV R3, 0x0 ;  /* 0x0000000000037802 */ /* 0x000fe20000000f00 */
[----:B------:R-:W-:Y:S02]  /*5dd0*/  HFMA2 R12, -RZ, RZ, 0, 5.9604644775390625e-08 ;  /* 0x00000001ff0c7431 */ /* 0x000fe400000001ff */
[----:B------:R-:W-:Y:S02]  /*5de0*/  IMAD.MOV.U32 R8, RZ, RZ, 0x70 ;  /* 0x00000070ff087424 */ /* 0x000fe400078e00ff */
[----:B------:R-:W-:Y:S01]  /*5df0*/  IMAD.MOV.U32 R13, RZ, RZ, RZ ;  /* 0x000000ffff0d7224 */ /* 0x000fe200078e00ff */
[----:B------:R-:W2:Y:S01]  /*5e00*/  LDCU.64 UR6, c[0x4][0x88] ;  /* 0x01001100ff0677ac */ /* 0x000ea20008000a00 */
[----:B------:R-:W3:Y:S01]  /*5e10*/  LDC.64 R2, c[0x4][R3] ;  /* 0x0100000003027b82 */ /* 0x000ee20000000a00 */
[----:B------:R-:W4:Y:S01]  /*5e20*/  LDCU.64 UR4, c[0x4][0x8] ;  /* 0x01000100ff0477ac */ /* 0x000f220008000a00 */
[----:B-1----:R-:W-:Y:S01]  /*5e30*/  MOV R5, UR9 ;  /* 0x0000000900057c02 */ /* 0x002fe20008000f00 */
[----:B------:R-:W-:Y:S01]  /*5e40*/  IMAD.U32 R4, RZ, RZ, UR8 ;  /* 0x00000008ff047e24 */ /* 0x000fe2000f8e00ff */
[----:B--2---:R-:W-:Y:S01]  /*5e50*/  MOV R7, UR7 ;  /* 0x0000000700077c02 */ /* 0x004fe20008000f00 */
[----:B------:R-:W-:Y:S01]  /*5e60*/  IMAD.U32 R6, RZ, RZ, UR6 ;  /* 0x00000006ff067e24 */ /* 0x000fe2000f8e00ff */
[----:B----4-:R-:W-:Y:S01]  /*5e70*/  MOV R11, UR5 ;  /* 0x00000005000b7c02 */ /* 0x010fe20008000f00 */
[----:B------:R-:W-:Y:S02]  /*5e80*/  IMAD.U32 R10, RZ, RZ, UR4 ;  /* 0x00000004ff0a7e24 */ /* 0x000fe4000f8e00ff */
[----:B------:R-:W-:Y:S07]  /*5e90*/  LEPC R20, `(.L_x_112) ;  /* 0x000000001014794e */ /* 0x000fee0000000000 */
[----:B---3-5:R-:W-:Y:S05]  /*5ea0*/  CALL.ABS.NOINC R2 ;  /* 0x0000000002007343 */ /* 0x028fea0003c00000 */
.L_x_112:
[----:B------:R-:W-:Y:S01]  /*5eb0*/  LOP3.LUT P0, RZ, R192, 0x1b0, RZ, 0xc0, !PT ;  /* 0x000001b0c0ff7812 */ /* 0x000fe2000780c0ff */
[----:B------:R-:W-:Y:S11]  /*5ec0*/  BSSY.RECONVERGENT B6, `(.L_x_113) ;  /* 0x0000013000067945 */ /* 0x000ff60003800200 */
[----:B------:R-:W-:Y:S01]  /*5ed0*/  @!UPT UIADD3 URZ, UPT, UPT, URZ, URZ, URZ ;  /* 0x000000fffffff290 */ /* 0x000fe2000fffe0ff */
[----:B------:R-:W-:Y:S05]  /*5ee0*/  @!P0 BRA `(.L_x_114) ;  /* 0x0000000000408947 */ /* 0x000fea0003800000 */
        /* <DEDUP_REMOVED lines=16> */
.L_x_114:
[----:B------:R-:W-:Y:S05]  /*5ff0*/  BSYNC.RECONVERGENT B6 ;  /* 0x0000000000067941 */ /* 0x000fea0003800200 */
.L_x_113:
[----:B------:R-:W-:Y:S01]  /*6000*/  ISETP.NE.U32.AND P4, PT, R166, RZ, PT ;  /* 0x000000ffa600720c */ /* 0x000fe20003f85070 */
[----:B------:R-:W-:Y:S01]  /*6010*/  UISETP.NE.AND UP2, UPT, UR50, URZ, UPT ;  /* 0x000000ff3200728c */ /* 0x000fe2000bf45270 */
[----:B------:R-:W-:Y:S01]  /*6020*/  ISETP.NE.U32.AND P2, PT, RZ, UR38, PT ;  /* 0x00000026ff007c0c */ /* 0x000fe2000bf45070 */
[----:B------:R-:W-:Y:S01]  /*6030*/  UISETP.NE.U32.AND UP1, UPT, UR44, URZ, UPT ;  /* 0x000000ff2c00728c */ /* 0x000fe2000bf25070 */
[----:B------:R-:W-:Y:S01]  /*6040*/  ISETP.NE.AND.EX P4, PT, R167, RZ, PT, P4 ;  /* 0x000000ffa700720c */ /* 0x000fe20003f85340 */
[----:B------:R-:W-:Y:S01]  /*6050*/  UPLOP3.LUT UP0, UPT, UPT, UPT, UPT, 0x40, 0x4 ;  /* 0x000000000004789c */ /* 0x000fe20003f0e870 */
[----:B------:R-:W-:Y:S01]  /*6060*/  ISETP.NE.AND.EX P2, PT, RZ, UR39, PT, P2 ;  /* 0x00000027ff007c0c */ /* 0x000fe2000bf45320 */
[----:B------:R-:W-:Y:S01]  /*6070*/  UISETP.NE.AND.EX UP1, UPT, UR45, URZ, UPT, UP1 ;  /* 0x000000ff2d00728c */ /* 0x000fe2000bf25310 */
[----:B------:R-:W-:Y:S04]  /*6080*/  PLOP3.LUT P1, PT, PT, PT, UP2, 0x80, 0x8 ;  /* 0x000000000008781c */ /* 0x000fe80003f2f028 */
[----:B------:R-:W-:Y:S06]  /*6090*/  @UP2 UPLOP3.LUT UP0, UPT, UPT, UPT, UP1, 0x80, 0x8 ;  /* 0x000000000008289c */ /* 0x000fec0003f0f010 */
[----:B------:R-:W-:Y:S01]  /*60a0*/  PLOP3.LUT P0, PT, PT, PT, UP0, 0x80, 0x8 ;  /* 0x000000000008781c */ /* 0x000fe20003f0f008 */
[----:B------:R-:W-:Y:S01]  /*60b0*/  @!UPT UIADD3 URZ, UPT, UPT, URZ, URZ, URZ ;  /* 0x000000fffffff290 */ /* 0x000fe2000fffe0ff */
[----:B------:R-:W-:Y:S11]  /*60c0*/  BRA.U !UP1, `(.L_x_115) ;  /* 0x0000000109387547 */ /* 0x000ff6000b800000 */
[----:B------:R-:W-:Y:S01]  /*60d0*/  UISETP.NE.U32.AND UP0, UPT, UR38, URZ, UPT ;  /* 0x000000ff2600728c */ /* 0x000fe2000bf05070 */
[----:B------:R-:W-:Y:S02]  /*60e0*/  HFMA2 R0, -RZ, RZ, 0, 5.9604644775390625e-08 ;  /* 0x00000001ff007431 */ /* 0x000fe400000001ff */
[----:B------:R-:W-:Y:S01]  /*60f0*/  IMAD.MOV.U32 R171, RZ, RZ, 0x1 ;  /* 0x00000001ffab7424 */ /* 0x000fe200078e00ff */
[----:B------:R-:W-:Y:S06]  /*6100*/  UISETP.NE.AND.EX UP0, UPT, UR39, URZ, UPT, UP0 ;  /* 0x000000ff2700728c */ /* 0x000fec000bf05300 */
[----:B------:R-:W-:Y:S05]  /*6110*/  PLOP3.LUT P3, PT, PT, PT, UP0, 0x80, 0x8 ;  /* 0x000000000008781c */ /* 0x000fea0003f6f008 */
[----:B------:R-:W1:Y:S01]  /*6120*/  @UP0 LDCU.64 UR6, c[0x0][0x888] ;  /* 0x00011100ff0607ac */ /* 0x000e620008000a00 */
[----:B------:R-:W-:Y:S07]  /*6130*/  @UP0 UIMAD UR4, UR36, UR44, URZ ;  /* 0x0000002c240402a4 */ /* 0x000fee000f8e02ff */
[----:B------:R-:W-:Y:S01]  /*6140*/  @!P3 PRMT R171, R0, 0x7610, R171 ;  /* 0x0000761000abb816 */ /* 0x000fe200000000ab */
[----:B-1----:R-:W-:Y:S03]  /*6150*/  @UP0 UIMAD.WIDE UR6, UR4, 0x4, UR6 ;  /* 0x00000004040608a5 */ /* 0x002fe6000f8e0206 */
[----:B------:R-:W1:Y:S03]  /*6160*/  @!UP0 LDCU UR4, c[0x0][0x880] ;  /* 0x00011000ff0487ac */ /* 0x000e660008000800 */
[----:B------:R-:W-:Y:S01]  /*6170*/  IMAD.U32 R2, RZ, RZ, UR6 ;  /* 0x00000006ff027e24 */ /* 0x000fe2000f8e00ff */
[----:B------:R-:W-:Y:S05]  /*6180*/  MOV R3, UR7 ;  /* 0x0000000700037c02 */ /* 0x000fea0008000f00 */
[----:B-----5:R2:W5:Y:S02]  /*6190*/  @P3 LDG.E R81, desc[UR46][R2.64] ;  /* 0x0000002e02513981 */ /* 0x020564000c1e1900 */
[----:B-12---:R-:W-:Y:S02]  /*61a0*/  @!P3 IMAD.U32 R81, RZ, RZ, UR4 ;  /* 0x00000004ff51be24 */ /* 0x006fe4000f8e00ff */
.L_x_115:
[----:B------:R-:W-:Y:S05]  /*61b0*/  @!P4 BRA `(.L_x_116) ;  /* 0x000000000020c947 */ /* 0x000fea0003800000 */
[----:B------:R-:W-:Y:S04]  /*61c0*/  ISETP.NE.U32.AND P3, PT, R164, RZ, PT ;  /* 0x000000ffa400720c */ /* 0x000fe80003f65070 */
[----:B------:R-:W-:Y:S11]  /*61d0*/  ISETP.NE.AND.EX P3, PT, R165, RZ, PT, P3 ;  /* 0x000000ffa500720c */ /* 0x000ff60003f65330 */
[----:B------:R-:W-:Y:S02]  /*61e0*/  @!UPT UIADD3 URZ, UPT, UPT, URZ, URZ, URZ ;  /* 0x000000fffffff290 */ /* 0x000fe4000fffe0ff */
[----:B------:R-:W1:Y:S01]  /*61f0*/  @P3 LDC.64 R2, c[0x0][0x8a8] ;  /* 0x00022a00ff023b82 */ /* 0x000e620000000a00 */
[----:B------:R-:W-:Y:S04]  /*6200*/  @P3 IMAD R0, R166, UR36, RZ ;  /* 0x00000024a6003c24 */ /* 0x000fe8000f8e02ff */
[----:B-1----:R-:W-:Y:S05]  /*6210*/  @P3 IMAD.WIDE R2, R0, 0x4, R2 ;  /* 0x0000000400023825 */ /* 0x002fea00078e0202 */
[----:B-----5:R1:W5:Y:S02]  /*6220*/  @P3 LDG.E R78, desc[UR46][R2.64] ;  /* 0x0000002e024e3981 */ /* 0x020364000c1e1900 */
[----:B-1----:R-:W2:Y:S02]  /*6230*/  @!P3 LDC R78, c[0x0][0x8a0] ;  /* 0x00022800ff4ebb82 */ /* 0x002ea40000000800 */
.L_x_116:
[----:B-----5:R-:W-:Y:S01]  /*6240*/  FSETP.NEU.AND P4, PT, R81, RZ, PT ;  /* 0x000000ff5100720b */ /* 0x020fe20003f8d000 */
[----:B------:R-:W-:Y:S01]  /*6250*/  BSSY B1, `(.L_x_117) ;  /* 0x0000047000017945 */ /* 0x000fe20003800000 */
[----:B------:R-:W-:Y:S01]  /*6260*/  SEL R5, RZ, 0xffffffff, P2 ;  /* 0xffffffffff057807 */ /* 0x000fe20001000000 */
[----:B------:R-:W-:Y:S01]  /*6270*/  IMAD.MOV.U32 R208, RZ, RZ, 0x1 ;  /* 0x00000001ffd07424 */ /* 0x000fe200078e00ff */
[----:B------:R-:W-:Y:S01]  /*6280*/  LOP3.LUT P3, RZ, R171, 0xff, RZ, 0xc0, !PT ;  /* 0x000000ffabff7812 */ /* 0x000fe2000786c0ff */
[C---:B------:R-:W-:Y:S01]  /*6290*/  IMAD R80, R76.reuse, 0x80, R79 ;  /* 0x000000804c507824 */ /* 0x040fe200078e024f */
[----:B------:R-:W-:Y:S02]  /*62a0*/  @P1 SEL R0, RZ, 0xffffffff, P4 ;  /* 0xffffffffff001807 */ /* 0x000fe40002000000 */
[----:B------:R-:W-:Y:S02]  /*62b0*/  CS2R R162, SRZ ;  /* 0x0000000000a27805 */ /* 0x000fe4000001ff00 */
[----:B------:R-:W-:Y:S02]  /*62c0*/  LEA R3, R181, UR49, 0x3 ;  /* 0x00000031b5037c11 */ /* 0x000fe4000f8e18ff */
[----:B------:R-:W-:Y:S02]  /*62d0*/  CS2R R160, SRZ ;  /* 0x0000000000a07805 */ /* 0x000fe4000001ff00 */
[----:B------:R-:W-:Y:S02]  /*62e0*/  @P0 SEL R0, R5, R0, !P3 ;  /* 0x0000000005000207 */ /* 0x000fe40005800000 */
[----:B------:R-:W-:Y:S02]  /*62f0*/  CS2R R158, SRZ ;  /* 0x00000000009e7805 */ /* 0x000fe4000001ff00 */
[----:B------:R-:W-:Y:S02]  /*6300*/  LEA R195, R76, UR49, 0x3 ;  /* 0x000000314cc37c11 */ /* 0x000fe4000f8e18ff */
[----:B------:R-:W-:Y:S02]  /*6310*/  CS2R R156, SRZ ;  /* 0x00000000009c7805 */ /* 0x000fe4000001ff00 */
[----:B------:R-:W-:Y:S02]  /*6320*/  @P1 LOP3.LUT R0, R0, 0x1, RZ, 0xc0, !PT ;  /* 0x0000000100001812 */ /* 0x000fe400078ec0ff */
[----:B------:R-:W-:Y:S02]  /*6330*/  CS2R R154, SRZ ;  /* 0x00000000009a7805 */ /* 0x000fe4000001ff00 */
[----:B------:R-:W-:Y:S02]  /*6340*/  SHF.L.U32 R2, R183, 0x1f, RZ ;  /* 0x0000001fb7027819 */ /* 0x000fe400000006ff */
[----:B------:R-:W-:Y:S02]  /*6350*/  CS2R R152, SRZ ;  /* 0x0000000000987805 */ /* 0x000fe4000001ff00 */
[----:B------:R-:W-:Y:S02]  /*6360*/  ISETP.NE.U32.OR P6, PT, R0, 0x1, !P1 ;  /* 0x000000010000780c */ /* 0x000fe40004fc5470 */
[----:B------:R-:W-:Y:S02]  /*6370*/  CS2R R150, SRZ ;  /* 0x0000000000967805 */ /* 0x000fe4000001ff00 */
[----:B------:R-:W-:Y:S02]  /*6380*/  PLOP3.LUT P2, PT, PT, PT, UP1, 0x80, 0x8 ;  /* 0x000000000008781c */ /* 0x000fe40003f4f018 */
[----:B------:R-:W-:Y:S02]  /*6390*/  CS2R R148, SRZ ;  /* 0x0000000000947805 */ /* 0x000fe4000001ff00 */
[----:B------:R-:W-:Y:S02]  /*63a0*/  SEL R0, RZ, 0xffffffff, P4 ;  /* 0xffffffffff007807 */ /* 0x000fe40002000000 */
[----:B------:R-:W-:Y:S03]  /*63b0*/  P2R R184, PR, RZ, 0x40 ;  /* 0x00000040ffb87803 */ /* 0x000fe60000000000 */
[----:B------:R-:W-:Y:S04]  /*63c0*/  @P6 SHF.L.U32 R4, R180, 0x1f, RZ ;  /* 0x0000001fb4046819 */ /* 0x000fe800000006ff */
[----:B------:R-:W-:Y:S01]  /*63d0*/  @P2 SEL R0, R5, R0, !P3 ;  /* 0x0000000005002207 */ /* 0x000fe20005800000 */
[----:B------:R-:W1:Y:S03]  /*63e0*/  @P6 SYNCS.PHASECHK.TRANS64.TRYWAIT P1, [R3+URZ+0x100], R4 ;  /* 0x00010004030065a7 */ /* 0x000e6600080211ff */
[----:B------:R-:W-:Y:S04]  /*63f0*/  LOP3.LUT R0, R0, 0x1, RZ, 0xc0, !PT ;  /* 0x0000000100007812 */ /* 0x000fe800078ec0ff */
[----:B------:R-:W-:Y:S04]  /*6400*/  ISETP.NE.U32.AND P5, PT, R0, 0x1, PT ;  /* 0x000000010000780c */ /* 0x000fe80003fa5070 */
[----:B------:R-:W-:Y:S01]  /*6410*/  P2R R209, PR, RZ, 0x20 ;  /* 0x00000020ffd17803 */ /* 0x000fe20000000000 */
[----:B------:R3:W4:Y:S01]  /*6420*/  SYNCS.PHASECHK.TRANS64.TRYWAIT P0, [R195+URZ+0x150], R2 ;  /* 0x00015002c30075a7 */ /* 0x00072200080011ff */
[----:B-1----:R-:W-:Y:S01]  /*6430*/  @P6 SEL R208, RZ, 0x1, !P1 ;  /* 0x00000001ffd06807 */ /* 0x002fe20004800000 */
[----:B---3--:R-:W-:Y:S06]  /*6440*/  @!P6 BRA `(.L_x_118) ;  /* 0x00000000009ce947 */ /* 0x008fec0003800000 */
[----:B------:R-:W-:Y:S01]  /*6450*/  @P5 IMAD R6, R181, 0x2000, R190 ;  /* 0x00002000b5065824 */ /* 0x000fe200078e02be */
[----:B------:R-:W-:Y:S01]  /*6460*/  ISETP.NE.AND P1, PT, R208, RZ, PT ;  /* 0x000000ffd000720c */ /* 0x000fe20003f25270 */
[----:B------:R-:W-:Y:S01]  /*6470*/  BSSY B0, `(.L_x_119) ;  /* 0x0000010000007945 */ /* 0x000fe20003800000 */
[----:B------:R-:W-:Y:S01]  /*6480*/  CS2R R150, SRZ ;  /* 0x0000000000967805 */ /* 0x000fe2000001ff00 */
[--C-:B------:R-:W-:Y:S01]  /*6490*/  @P5 IMAD R7, R191, -0x10, R6.reuse ;  /* 0xfffffff0bf075824 */ /* 0x100fe200078e0206 */
[----:B------:R-:W-:Y:S01]  /*64a0*/  CS2R R148, SRZ ;  /* 0x0000000000947805 */ /* 0x000fe2000001ff00 */
[----:B------:R-:W-:Y:S01]  /*64b0*/  @P5 IMAD R5, R189, -0x10, R6 ;  /* 0xfffffff0bd055824 */ /* 0x000fe200078e0206 */
[----:B------:R-:W-:Y:S01]  /*64c0*/  CS2R R158, SRZ ;  /* 0x00000000009e7805 */ /* 0x000fe2000001ff00 */
[----:B------:R-:W-:Y:S01]  /*64d0*/  @P5 IMAD R4, R188, 0x10, R7 ;  /* 0x00000010bc045824 */ /* 0x000fe200078e0207 */
[----:B------:R-:W-:Y:S02]  /*64e0*/  CS2R R156, SRZ ;  /* 0x00000000009c7805 */ /* 0x000fe4000001ff00 */
[----:B------:R-:W-:Y:S02]  /*64f0*/  CS2R R154, SRZ ;  /* 0x00000000009a7805 */ /* 0x000fe4000001ff00 */
[----:B------:R-:W-:Y:S02]  /*6500*/  CS2R R152, SRZ ;  /* 0x0000000000987805 */ /* 0x000fe4000001ff00 */
[----:B------:R-:W-:Y:S02]  /*6510*/  CS2R R162, SRZ ;  /* 0x0000000000a27805 */ /* 0x000fe4000001ff00 */
[----:B------:R-:W-:Y:S01]  /*6520*/  CS2R R160, SRZ ;  /* 0x0000000000a07805 */ /* 0x000fe2000001ff00 */
[----:B------:R-:W-:Y:S06]  /*6530*/  @P1 BRA `(.L_x_120) ;  /* 0x00000000000c1947 */ /* 0x000fec0003800000 */
[----:B------:R-:W-:Y:S04]  /*6540*/  SHF.L.U32 R0, R180, 0x1f, RZ ;  /* 0x0000001fb4007819 */ /* 0x000fe800000006ff */
[----:B------:R-:W1:Y:S02]  /*6550*/  SYNCS.PHASECHK.TRANS64.TRYWAIT P1, [R3+URZ+0x100], R0 ;  /* 0x00010000030075a7 */ /* 0x000e6400080211ff */
[----:B-1----:R-:W-:Y:S05]  /*6560*/  @!P1 BRA `(.L_x_121) ;  /* 0x00000038008c9947 */ /* 0x002fea0003800000 */
.L_x_120:
[----:B------:R-:W-:Y:S05]  /*6570*/  BSYNC B0 ;  /* 0x0000000000007941 */ /* 0x000fea0003800000 */
.L_x_119:
[----:B------:R-:W-:Y:S01]  /*6580*/  ISETP.NE.AND P1, PT, R209, RZ, PT ;  /* 0x000000ffd100720c */ /* 0x000fe20003f25270 */
[----:B-1----:R-:W-:Y:S02]  /*6590*/  VIADD R3, R3, 0x110 ;  /* 0x0000011003037836 */ /* 0x002fe40000000000 */
[----:B------:R-:W-:Y:S02]  /*65a0*/  IMAD.U32 R0, RZ, RZ, UR37 ;  /* 0x00000025ff007e24 */ /* 0x000fe4000f8e00ff */
[----:B------:R-:W-:Y:S03]  /*65b0*/  VIADD R181, R181, 0x1 ;  /* 0x00000001b5b57836 */ /* 0x000fe60000000000 */
[----:B------:R-:W-:Y:S05]  /*65c0*/  PRMT R0, R0, 0x654, R3 ;  /* 0x0000065400007816 */ /* 0x000fea0000000003 */
[----:B------:R1:W3:Y:S04]  /*65d0*/  @P1 LDS.128 R148, [R6] ;  /* 0x0000000006941984 */ /* 0x0002e80000000c00 */
[----:B------:R1:W1:Y:S04]  /*65e0*/  @P1 LDS.128 R156, [R5+0x20] ;  /* 0x00002000059c1984 */ /* 0x0002680000000c00 */
[----:B------:R1:W1:Y:S04]  /*65f0*/  @P1 LDS.128 R152, [R7+0x10] ;  /* 0x0000100007981984 */ /* 0x0002680000000c00 */
[----:B------:R1:W1:Y:S01]  /*6600*/  @P1 LDS.128 R160, [R4+0x10] ;  /* 0x0000100004a01984 */ /* 0x0002620000000c00 */
[C---:B------:R-:W-:Y:S01]  /*6610*/  ISETP.NE.AND P1, PT, R181.reuse, 0x2, PT ;  /* 0x00000002b500780c */ /* 0x040fe20003f25270 */
[----:B------:R-:W-:Y:S01]  /*6620*/  @!PT LDS RZ, [RZ] ;  /* 0x00000000fffff984 */ /* 0x000fe20000000800 */
[----:B------:R-:W-:Y:S01]  /*6630*/  @!PT LDS RZ, [RZ] ;  /* 0x00000000fffff984 */ /* 0x000fe20000000800 */
[----:B------:R-:W-:Y:S01]  /*6640*/  @!PT LDS RZ, [RZ] ;  /* 0x00000000fffff984 */ /* 0x000fe20000000800 */
[----:B------:R-:W-:Y:S01]  /*6650*/  @!PT LDS RZ, [RZ] ;  /* 0x00000000fffff984 */ /* 0x000fe20000000800 */
[----:B------:R5:W-:Y:S06]  /*6660*/  MEMBAR.ALL.CTA ;  /* 0x0000000000007992 */ /* 0x000bec0000008000 */
[----:B-----5:R-:W5:Y:S01]  /*6670*/  FENCE.VIEW.ASYNC.S ;  /* 0x00000000000073c6 */ /* 0x020f620000000000 */
[----:B------:R-:W-:Y:S02]  /*6680*/  SEL R3, RZ, 0x1, P1 ;  /* 0x00000001ff037807 */ /* 0x000fe40000800000 */
[----:B------:R-:W-:Y:S02]  /*6690*/  SEL R181, R181, RZ, P1 ;  /* 0x000000ffb5b57207 */ /* 0x000fe40000800000 */
[----:B------:R-:W-:Y:S01]  /*66a0*/  LOP3.LUT R180, R180, R3, RZ, 0x3c, !PT ;  /* 0x00000003b4b47212 */ /* 0x000fe200078e3cff */
[----:B-----5:R1:W-:Y:S06]  /*66b0*/  SYNCS.ARRIVE.TRANS64.RED.A1T0 RZ, [R0+URZ], RZ ;  /* 0x000000ff00ff79a7 */ /* 0x0203ec00081004ff */
.L_x_118:
[----:B------:R-:W-:Y:S05]  /*66c0*/  BSYNC B1 ;  /* 0x0000000000017941 */ /* 0x000fea0003800000 */
.L_x_117:
[----:B-1----:R-:W-:Y:S04]  /*66d0*/  SHF.R.U32.HI R0, RZ, 0x15, R80 ;  /* 0x00000015ff007819 */ /* 0x002fe80000011650 */
[----:B------:R-:W-:Y:S01]  /*66e0*/  LOP3.LUT P1, RZ, R0, 0x3, R173, 0x48, !PT ;  /* 0x0000000300ff7812 */ /* 0x000fe200078248ad */
[----:B------:R-:W-:Y:S01]  /*66f0*/  @!UPT UIADD3 URZ, UPT, UPT, URZ, URZ, URZ ;  /* 0x000000fffffff290 */ /* 0x000fe2000fffe0ff */
[----:B----4-:R-:W-:Y:S11]  /*6700*/  @P0 BRA `(.L_x_122) ;  /* 0x0000000000080947 */ /* 0x010ff60003800000 */
[----:B------:R-:W1:Y:S02]  /*6710*/  SYNCS.PHASECHK.TRANS64.TRYWAIT P0, [R195+URZ+0x150], R2 ;  /* 0x00015002c30075a7 */ /* 0x000e6400080011ff */
[----:B-1----:R-:W-:Y:S05]  /*6720*/  @!P0 BRA `(.L_x_123) ;  /* 0x0000003800308947 */ /* 0x002fea0003800000 */
.L_x_122:
[----:B------:R-:W-:Y:S04]  /*6730*/  BSSY.RECONVERGENT B6, `(.L_x_124) ;  /* 0x0000012000067945 */ /* 0x000fe80003800200 */
[----:B------:R-:W-:Y:S05]  /*6740*/  @!P1 BRA `(.L_x_125) ;  /* 0x0000000000409947 */ /* 0x000fea0003800000 */
[----:B------:R-:W4:Y:S01]  /*6750*/  LDCU.64 UR8, c[0x4][0x70] ;  /* 0x01000e00ff0877ac */ /* 0x000f220008000a00 */
[----:B------:R-:W-:Y:S01]  /*6760*/  MOV R3, 0x0 ;  /* 0x0000000000037802 */ /* 0x000fe20000000f00 */
[----:B------:R-:W-:Y:S02]  /*6770*/  HFMA2 R12, -RZ, RZ, 0, 5.9604644775390625e-08 ;  /* 0x00000001ff0c7431 */ /* 0x000fe400000001ff */
[----:B------:R-:W-:Y:S02]  /*6780*/  IMAD.MOV.U32 R8, RZ, RZ, 0x192 ;  /* 0x00000192ff087424 */ /* 0x000fe400078e00ff */
[----:B------:R-:W-:Y:S01]  /*6790*/  IMAD.MOV.U32 R13, RZ, RZ, RZ ;  /* 0x000000ffff0d7224 */ /* 0x000fe200078e00ff */
[----:B------:R-:W5:Y:S01]  /*67a0*/  LDCU.64 UR6, c[0x4][0x78] ;  /* 0x01000f00ff0677ac */ /* 0x000f620008000a00 */
[----:B-1----:R-:W1:Y:S01]  /*67b0*/  LDC.64 R2, c[0x4][R3] ;  /* 0x0100000003027b82 */ /* 0x002e620000000a00 */
[----:B------:R-:W2:Y:S01]  /*67c0*/  LDCU.64 UR4, c[0x4][0x10] ;  /* 0x01000200ff0477ac */ /* 0x000ea20008000a00 */
[----:B----4-:R-:W-:Y:S01]  /*67d0*/  MOV R5, UR9 ;  /* 0x0000000900057c02 */ /* 0x010fe20008000f00 */
[----:B------:R-:W-:Y:S01]  /*67e0*/  IMAD.U32 R4, RZ, RZ, UR8 ;  /* 0x00000008ff047e24 */ /* 0x000fe2000f8e00ff */
[----:B-----5:R-:W-:Y:S01]  /*67f0*/  MOV R7, UR7 ;  /* 0x0000000700077c02 */ /* 0x020fe20008000f00 */
[----:B------:R-:W-:Y:S01]  /*6800*/  IMAD.U32 R6, RZ, RZ, UR6 ;  /* 0x00000006ff067e24 */ /* 0x000fe2000f8e00ff */
[----:B--2---:R-:W-:Y:S01]  /*6810*/  MOV R11, UR5 ;  /* 0x00000005000b7c02 */ /* 0x004fe20008000f00 */
[----:B------:R-:W-:Y:S02]  /*6820*/  IMAD.U32 R10, RZ, RZ, UR4 ;  /* 0x00000004ff0a7e24 */ /* 0x000fe4000f8e00ff */
[----:B------:R-:W-:Y:S07]  /*6830*/  LEPC R20, `(.L_x_125) ;  /* 0x000000001014794e */ /* 0x000fee0000000000 */
[----:B-1-3--:R-:W-:Y:S05]  /*6840*/  CALL.ABS.NOINC R2 ;  /* 0x0000000002007343 */ /* 0x00afea0003c00000 */
.L_x_125:
[----:B------:R-:W-:Y:S05]  /*6850*/  BSYNC.RECONVERGENT B6 ;  /* 0x0000000000067941 */ /* 0x000fea0003800200 */
.L_x_124:
[-C--:B---3--:R-:W-:Y:S01]  /*6860*/  F2FP.F16.E4M3.UNPACK_B R83, R148.reuse ;  /* 0x00000094ff53723e */ /* 0x088fe200020006ff */
[----:B------:R-:W-:Y:S05]  /*6870*/  WARPSYNC.ALL ;  /* 0x0000000000007948 */ /* 0x000fea0003800000 */
[----:B------:R-:W-:Y:S01]  /*6880*/  R2UR UR4, R80 ;  /* 0x00000000500472ca */ /* 0x000fe200000e0000 */
[--C-:B------:R-:W-:Y:S01]  /*6890*/  HADD2.F32 R82, -RZ, R83.reuse.H0_H0 ;  /* 0x20000053ff527230 */ /* 0x100fe20000004100 */
[----:B------:R-:W-:Y:S01]  /*68a0*/  F2FP.F16.E4M3.UNPACK_B R85, R148.H1 ;  /* 0x00000094ff55723e */ /* 0x000fe200030006ff */
[----:B------:R-:W-:Y:S01]  /*68b0*/  HADD2.F32 R83, -RZ, R83.H1_H1 ;  /* 0x30000053ff537230 */ /* 0x000fe20000004100 */
[-C--:B------:R-:W-:Y:S01]  /*68c0*/  F2FP.F16.E4M3.UNPACK_B R87, R149.reuse ;  /* 0x00000095ff57723e */ /* 0x080fe200020006ff */
[----:B------:R-:W-:Y:S01]  /*68d0*/  BSSY.RECONVERGENT B0, `(.L_x_126) ;  /* 0x000011d000007945 */ /* 0x000fe20003800200 */
[----:B------:R-:W-:Y:S01]  /*68e0*/  F2FP.F16.E4M3.UNPACK_B R89, R149.H1 ;  /* 0x00000095ff59723e */ /* 0x000fe200030006ff */
[----:B------:R-:W-:Y:S01]  /*68f0*/  HADD2.F32 R84, -RZ, R85.H0_H0 ;  /* 0x20000055ff547230 */ /* 0x000fe20000004100 */
[-C--:B------:R-:W-:Y:S01]  /*6900*/  F2FP.F16.E4M3.UNPACK_B R91, R150.reuse ;  /* 0x00000096ff5b723e */ /* 0x080fe200020006ff */
[----:B------:R-:W-:Y:S01]  /*6910*/  HADD2.F32 R88, -RZ, R87.H1_H1 ;  /* 0x30000057ff587230 */ /* 0x000fe20000004100 */
[----:B------:R-:W-:Y:S01]  /*6920*/  F2FP.F16.E4M3.UNPACK_B R93, R150.H1 ;  /* 0x00000096ff5d723e */ /* 0x000fe200030006ff */
[----:B------:R-:W-:Y:S01]  /*6930*/  HADD2.F32 R86, -RZ, R85.H1_H1 ;  /* 0x30000055ff567230 */ /* 0x000fe20000004100 */
[-C--:B------:R-:W-:Y:S01]  /*6940*/  F2FP.F16.E4M3.UNPACK_B R95, R151.reuse ;  /* 0x00000097ff5f723e */ /* 0x080fe200020006ff */
[----:B------:R-:W2:Y:S01]  /*6950*/  LDTM.x64 R4, tmem[UR4] ;  /* 0x00000004000479ee */ /* 0x000ea20008340000 */
[----:B------:R-:W-:Y:S01]  /*6960*/  F2FP.F16.E4M3.UNPACK_B R97, R151.H1 ;  /* 0x00000097ff61723e */ /* 0x000fe200030006ff */
[----:B------:R-:W-:Y:S01]  /*6970*/  HADD2.F32 R85, -RZ, R87.H0_H0 ;  /* 0x20000057ff557230 */ /* 0x000fe20000004100 */
[-C--:B------:R-:W-:Y:S01]  /*6980*/  F2FP.F16.E4M3.UNPACK_B R99, R152.reuse ;  /* 0x00000098ff63723e */ /* 0x080fe200020006ff */
[----:B------:R-:W-:Y:S01]  /*6990*/  HADD2.F32 R87, -RZ, R89.H0_H0 ;  /* 0x20000059ff577230 */ /* 0x000fe20000004100 */
[----:B------:R-:W-:Y:S01]  /*69a0*/  F2FP.F16.E4M3.UNPACK_B R101, R152.H1 ;  /* 0x00000098ff65723e */ /* 0x000fe200030006ff */
[----:B------:R-:W-:Y:S01]  /*69b0*/  HADD2.F32 R92, -RZ, R91.H1_H1 ;  /* 0x3000005bff5c7230 */ /* 0x000fe20000004100 */
[----:B------:R-:W-:Y:S01]  /*69c0*/  ISETP.NE.AND P6, PT, R184, RZ, PT ;  /* 0x000000ffb800720c */ /* 0x000fe20003fc5270 */
[----:B------:R-:W-:Y:S01]  /*69d0*/  HADD2.F32 R96, -RZ, R95.H1_H1 ;  /* 0x3000005fff607230 */ /* 0x000fe20000004100 */
[----:B------:R-:W-:Y:S01]  /*69e0*/  SHF.L.U32 R211, R176, 0x4, RZ ;  /* 0x00000004b0d37819 */ /* 0x000fe200000006ff */
[----:B------:R-:W-:Y:S01]  /*69f0*/  HADD2.F32 R100, -RZ, R99.H1_H1 ;  /* 0x30000063ff647230 */ /* 0x000fe20000004100 */
[----:B------:R-:W-:Y:S01]  /*6a00*/  SHF.L.U32 R217, R175, 0x4, RZ ;  /* 0x00000004afd97819 */ /* 0x000fe200000006ff */
[----:B------:R-:W-:Y:S01]  /*6a10*/  HADD2.F32 R90, -RZ, R89.H1_H1 ;  /* 0x30000059ff5a7230 */ /* 0x000fe20000004100 */
[C---:B------:R-:W-:Y:S01]  /*6a20*/  IADD3 R197, PT, PT, R190.reuse, R211, RZ ;  /* 0x000000d3bec57210 */ /* 0x040fe20007ffe0ff */
[----:B------:R-:W-:Y:S01]  /*6a30*/  HADD2.F32 R89, -RZ, R91.H0_H0 ;  /* 0x2000005bff597230 */ /* 0x000fe20000004100 */
[----:B------:R-:W-:Y:S01]  /*6a40*/  IADD3 R199, PT, PT, R190, R217, RZ ;  /* 0x000000d9bec77210 */ /* 0x000fe20007ffe0ff */
[--C-:B------:R-:W-:Y:S01]  /*6a50*/  HADD2.F32 R91, -RZ, R93.reuse.H0_H0 ;  /* 0x2000005dff5b7230 */ /* 0x100fe20000004100 */
[----:B------:R-:W-:Y:S01]  /*6a60*/  SHF.L.U32 R210, R188, 0x4, RZ ;  /* 0x00000004bcd27819 */ /* 0x000fe200000006ff */
[----:B------:R-:W-:Y:S01]  /*6a70*/  HADD2.F32 R94, -RZ, R93.H1_H1 ;  /* 0x3000005dff5e7230 */ /* 0x000fe20000004100 */
[----:B------:R-:W-:Y:S01]  /*6a80*/  F2FP.F16.E4M3.UNPACK_B R103, R153 ;  /* 0x00000099ff67723e */ /* 0x000fe200020006ff */
[----:B------:R-:W-:Y:S01]  /*6a90*/  HADD2.F32 R93, -RZ, R95.H0_H0 ;  /* 0x2000005fff5d7230 */ /* 0x000fe20000004100 */
[----:B------:R-:W-:Y:S01]  /*6aa0*/  IADD3 R198, PT, PT, R210, R197, RZ ;  /* 0x000000c5d2c67210 */ /* 0x000fe20007ffe0ff */
[----:B------:R-:W-:Y:S01]  /*6ab0*/  HADD2.F32 R95, -RZ, R97.H0_H0 ;  /* 0x20000061ff5f7230 */ /* 0x000fe20000004100 */
[----:B------:R-:W-:Y:S01]  /*6ac0*/  F2FP.F16.E4M3.UNPACK_B R105, R153.H1 ;  /* 0x00000099ff69723e */ /* 0x000fe200030006ff */
[C---:B--2---:R-:W-:Y:S01]  /*6ad0*/  FMUL R0, R78.reuse, R4 ;  /* 0x000000044e007220 */ /* 0x044fe20000400000 */
[C---:B-1----:R-:W-:Y:S01]  /*6ae0*/  FMUL R2, R78.reuse, R5 ;  /* 0x000000054e027220 */ /* 0x042fe20000400000 */
[C---:B------:R-:W-:Y:S01]  /*6af0*/  FMUL R4, R78.reuse, R8 ;  /* 0x000000084e047220 */ /* 0x040fe20000400000 */
[C---:B------:R-:W-:Y:S01]  /*6b00*/  FMUL R5, R78.reuse, R9 ;  /* 0x000000094e057220 */ /* 0x040fe20000400000 */
[C---:B------:R-:W-:Y:S01]  /*6b10*/  FFMA R0, R81.reuse, R82, R0 ;  /* 0x0000005251007223 */ /* 0x040fe20000000000 */
[C---:B------:R-:W-:Y:S01]  /*6b20*/  FFMA R2, R81.reuse, R83, R2 ;  /* 0x0000005351027223 */ /* 0x040fe20000000002 */
[C---:B------:R-:W-:Y:S01]  /*6b30*/  FMUL R8, R78.reuse, R12 ;  /* 0x0000000c4e087220 */ /* 0x040fe20000400000 */
[C---:B------:R-:W-:Y:S01]  /*6b40*/  FMUL R9, R78.reuse, R13 ;  /* 0x0000000d4e097220 */ /* 0x040fe20000400000 */
[C---:B------:R-:W-:Y:S01]  /*6b50*/  FMUL R12, R78.reuse, R16 ;  /* 0x000000104e0c7220 */ /* 0x040fe20000400000 */
[C---:B------:R-:W-:Y:S01]  /*6b60*/  FMUL R13, R78.reuse, R17 ;  /* 0x000000114e0d7220 */ /* 0x040fe20000400000 */
[C---:B------:R-:W-:Y:S01]  /*6b70*/  FMUL R16, R78.reuse, R20 ;  /* 0x000000144e107220 */ /* 0x040fe20000400000 */
[C---:B------:R-:W-:Y:S01]  /*6b80*/  FMUL R17, R78.reuse, R21 ;  /* 0x000000154e117220 */ /* 0x040fe20000400000 */
[----:B------:R-:W-:Y:S02]  /*6b90*/  HADD2.F32 R104, -RZ, R103.H1_H1 ;  /* 0x30000067ff687230 */ /* 0x000fe40000004100 */
[C---:B------:R-:W-:Y:S01]  /*6ba0*/  FMUL R20, R78.reuse, R24 ;  /* 0x000000184e147220 */ /* 0x040fe20000400000 */
[C---:B------:R-:W-:Y:S01]  /*6bb0*/  FMUL R21, R78.reuse, R25 ;  /* 0x000000194e157220 */ /* 0x040fe20000400000 */
[C---:B------:R-:W-:Y:S01]  /*6bc0*/  FMUL R24, R78.reuse, R28 ;  /* 0x0000001c4e187220 */ /* 0x040fe20000400000 */
[C---:B------:R-:W-:Y:S01]  /*6bd0*/  FMUL R25, R78.reuse, R29 ;  /* 0x0000001d4e197220 */ /* 0x040fe20000400000 */
[C---:B------:R-:W-:Y:S01]  /*6be0*/  FMUL R28, R78.reuse, R32 ;  /* 0x000000204e1c7220 */ /* 0x040fe20000400000 */
[C---:B------:R-:W-:Y:S01]  /*6bf0*/  FMUL R29, R78.reuse, R33 ;  /* 0x000000214e1d7220 */ /* 0x040fe20000400000 */
[C---:B------:R-:W-:Y:S01]  /*6c00*/  FMUL R32, R78.reuse, R36 ;  /* 0x000000244e207220 */ /* 0x040fe20000400000 */
[----:B------:R-:W-:Y:S01]  /*6c10*/  F2FP.F16.E4M3.UNPACK_B R107, R154 ;  /* 0x0000009aff6b723e */ /* 0x000fe200020006ff */
[C---:B------:R-:W-:Y:S01]  /*6c20*/  FMUL R33, R78.reuse, R37 ;  /* 0x000000254e217220 */ /* 0x040fe20000400000 */
[C---:B------:R-:W-:Y:S01]  /*6c30*/  FMUL R36, R78.reuse, R40 ;  /* 0x000000284e247220 */ /* 0x040fe20000400000 */
[----:B------:R-:W-:Y:S01]  /*6c40*/  F2FP.F16.E4M3.UNPACK_B R109, R154.H1 ;  /* 0x0000009aff6d723e */ /* 0x000fe200030006ff */
[C---:B------:R-:W-:Y:S01]  /*6c50*/  FMUL R37, R78.reuse, R41 ;  /* 0x000000294e257220 */ /* 0x040fe20000400000 */
[----:B------:R-:W-:Y:S02]  /*6c60*/  HADD2.F32 R108, -RZ, R107.H1_H1 ;  /* 0x3000006bff6c7230 */ /* 0x000fe40000004100 */
        /* <DEDUP_REMOVED lines=26> */
[C---:B------:R-:W-:Y:S01]  /*6e10*/  FFMA R3, R81.reuse, R84, R3 ;  /* 0x0000005451037223 */ /* 0x040fe20000000003 */
[C---:B------:R-:W-:Y:S01]  /*6e20*/  FFMA R7, R81.reuse, R86, R7 ;  /* 0x0000005651077223 */ /* 0x040fe20000000007 */
[----:B------:R-:W-:Y:S01]  /*6e30*/  F2FP.F16.E4M3.UNPACK_B R127, R159 ;  /* 0x0000009fff7f723e */ /* 0x000fe200020006ff */
[C---:B------:R-:W-:Y:S01]  /*6e40*/  FFMA R4, R81.reuse, R85, R4 ;  /* 0x0000005551047223 */ /* 0x040fe20000000004 */
[C---:B------:R-:W-:Y:S01]  /*6e50*/  FFMA R5, R81.reuse, R88, R5 ;  /* 0x0000005851057223 */ /* 0x040fe20000000005 */
[----:B------:R-:W-:Y:S01]  /*6e60*/  F2FP.F16.E4M3.UNPACK_B R129, R159.H1 ;  /* 0x0000009fff81723e */ /* 0x000fe200030006ff */
[----:B------:R-:W-:Y:S01]  /*6e70*/  FFMA R6, R81, R87, R6 ;  /* 0x0000005751067223 */ /* 0x000fe20000000006 */
[----:B------:R-:W-:Y:S01]  /*6e80*/  F2FP.SATFINITE.E4M3.F32.PACK_AB_MERGE_C R185, R7, R3, RZ ;  /* 0x0000000307b9723e */ /* 0x000fe200048070ff */
[----:B------:R-:W-:Y:S02]  /*6e90*/  HADD2.F32 R124, -RZ, R123.H1_H1 ;  /* 0x3000007bff7c7230 */ /* 0x000fe40000004100 */
[----:B------:R-:W-:Y:S01]  /*6ea0*/  FMUL R11, R78, R11 ;  /* 0x0000000b4e0b7220 */ /* 0x000fe20000400000 */
[----:B------:R-:W-:Y:S01]  /*6eb0*/  HADD2.F32 R128, -RZ, R127.H1_H1 ;  /* 0x3000007fff807230 */ /* 0x000fe20000004100 */
[----:B------:R-:W-:Y:S01]  /*6ec0*/  F2FP.SATFINITE.E4M3.F32.PACK_AB_MERGE_C R184, R2, R0, R185 ;  /* 0x0000000002b8723e */ /* 0x000fe200048070b9 */
[C---:B------:R-:W-:Y:S01]  /*6ed0*/  FMUL R10, R78.reuse, R14 ;  /* 0x0000000e4e0a7220 */ /* 0x040fe20000400000 */
[C---:B------:R-:W-:Y:S01]  /*6ee0*/  FFMA R11, R81.reuse, R90, R11 ;  /* 0x0000005a510b7223 */ /* 0x040fe2000000000b */
[C---:B------:R-:W-:Y:S01]  /*6ef0*/  FFMA R8, R81.reuse, R89, R8 ;  /* 0x0000005951087223 */ /* 0x040fe20000000008 */
[----:B------:R-:W-:Y:S01]  /*6f00*/  FFMA R9, R81, R92, R9 ;  /* 0x0000005c51097223 */ /* 0x000fe20000000009 */
[----:B------:R-:W-:Y:S01]  /*6f10*/  F2FP.F16.E4M3.UNPACK_B R131, R160 ;  /* 0x000000a0ff83723e */ /* 0x000fe200020006ff */
[----:B------:R-:W-:Y:S01]  /*6f20*/  HADD2.F32 R98, -RZ, R97.H1_H1 ;  /* 0x30000061ff627230 */ /* 0x000fe20000004100 */
[----:B------:R-:W-:Y:S01]  /*6f30*/  F2FP.SATFINITE.E4M3.F32.PACK_AB_MERGE_C R186, R11, R6, RZ ;  /* 0x000000060bba723e */ /* 0x000fe200048070ff */
[----:B------:R-:W-:Y:S01]  /*6f40*/  FFMA R10, R81, R91, R10 ;  /* 0x0000005b510a7223 */ /* 0x000fe2000000000a */
[----:B------:R-:W-:Y:S02]  /*6f50*/  HADD2.F32 R97, -RZ, R99.H0_H0 ;  /* 0x20000063ff617230 */ /* 0x000fe40000004100 */
[C---:B------:R-:W-:Y:S01]  /*6f60*/  FMUL R15, R78.reuse, R15 ;  /* 0x0000000f4e0f7220 */ /* 0x040fe20000400000 */
[----:B------:R-:W-:Y:S01]  /*6f70*/  F2FP.SATFINITE.E4M3.F32.PACK_AB_MERGE_C R185, R5, R4, R186 ;  /* 0x0000000405b9723e */ /* 0x000fe200048070ba */
[----:B------:R-:W-:Y:S02]  /*6f80*/  HADD2.F32 R132, -RZ, R131.H1_H1 ;  /* 0x30000083ff847230 */ /* 0x000fe40000004100 */
[C---:B------:R-:W-:Y:S01]  /*6f90*/  FMUL R14, R78.reuse, R18 ;  /* 0x000000124e0e7220 */ /* 0x040fe20000400000 */
[C---:B------:R-:W-:Y:S01]  /*6fa0*/  FFMA R15, R81.reuse, R94, R15 ;  /* 0x0000005e510f7223 */ /* 0x040fe2000000000f */
[C---:B------:R-:W-:Y:S01]  /*6fb0*/  FFMA R12, R81.reuse, R93, R12 ;  /* 0x0000005d510c7223 */ /* 0x040fe2000000000c */
[----:B------:R-:W-:Y:S01]  /*6fc0*/  FFMA R13, R81, R96, R13 ;  /* 0x00000060510d7223 */ /* 0x000fe2000000000d */
[----:B------:R-:W-:Y:S01]  /*6fd0*/  F2FP.F16.E4M3.UNPACK_B R133, R160.H1 ;  /* 0x000000a0ff85723e */ /* 0x000fe200030006ff */
[--C-:B------:R-:W-:Y:S01]  /*6fe0*/  HADD2.F32 R99, -RZ, R101.reuse.H0_H0 ;  /* 0x20000065ff637230 */ /* 0x100fe20000004100 */
[----:B------:R-:W-:Y:S01]  /*6ff0*/  F2FP.SATFINITE.E4M3.F32.PACK_AB_MERGE_C R186, R15, R10, RZ ;  /* 0x0000000a0fba723e */ /* 0x000fe200048070ff */
[----:B------:R-:W-:Y:S01]  /*7000*/  FFMA R14, R81, R95, R14 ;  /* 0x0000005f510e7223 */ /* 0x000fe2000000000e */
[C---:B------:R-:W-:Y:S01]  /*7010*/  FMUL R19, R78.reuse, R19 ;  /* 0x000000134e137220 */ /* 0x040fe20000400000 */
[----:B------:R-:W-:Y:S01]  /*7020*/  HADD2.F32 R102, -RZ, R101.H1_H1 ;  /* 0x30000065ff667230 */ /* 0x000fe20000004100 */
[----:B------:R-:W-:Y:S01]  /*7030*/  F2FP.SATFINITE.E4M3.F32.PACK_AB_MERGE_C R186, R9, R8, R186 ;  /* 0x0000000809ba723e */ /* 0x000fe200048070ba */
[----:B------:R-:W-:Y:S02]  /*7040*/  HADD2.F32 R101, -RZ, R103.H0_H0 ;  /* 0x20000067ff657230 */ /* 0x000fe40000004100 */
[C---:B------:R-:W-:Y:S01]  /*7050*/  FFMA R19, R81.reuse, R98, R19 ;  /* 0x0000006251137223 */ /* 0x040fe20000000013 */
[C---:B------:R-:W-:Y:S01]  /*7060*/  FFMA R16, R81.reuse, R97, R16 ;  /* 0x0000006151107223 */ /* 0x040fe20000000010 */
[----:B------:R-:W-:Y:S01]  /*7070*/  FFMA R17, R81, R100, R17 ;  /* 0x0000006451117223 */ /* 0x000fe20000000011 */
[C---:B------:R-:W-:Y:S01]  /*7080*/  FMUL R18, R78.reuse, R22 ;  /* 0x000000164e127220 */ /* 0x040fe20000400000 */
[----:B------:R-:W-:Y:S01]  /*7090*/  F2FP.F16.E4M3.UNPACK_B R135, R161 ;  /* 0x000000a1ff87723e */ /* 0x000fe200020006ff */
        /* <DEDUP_REMOVED lines=10> */
[----:B------:R1:W-:Y:S01]  /*7140*/  STS.128 [R172+UR49+0x4200], R184 ;  /* 0x004200b8ac007988 */ /* 0x0003e20008000c31 */
[----:B------:R-:W-:Y:S01]  /*7150*/  HADD2.F32 R136, -RZ, R135.H1_H1 ;  /* 0x30000087ff887230 */ /* 0x000fe20000004100 */
[----:B------:R-:W-:Y:S01]  /*7160*/  F2FP.SATFINITE.E4M3.F32.PACK_AB_MERGE_C R200, R23, R18, RZ ;  /* 0x0000001217c8723e */ /* 0x000fe200048070ff */
[C---:B------:R-:W-:Y:S01]  /*7170*/  FMUL R22, R78.reuse, R26 ;  /* 0x0000001a4e167220 */ /* 0x040fe20000400000 */
[C---:B------:R-:W-:Y:S01]  /*7180*/  FMUL R27, R78.reuse, R27 ;  /* 0x0000001b4e1b7220 */ /* 0x040fe20000400000 */
[--C-:B------:R-:W-:Y:S01]  /*7190*/  HADD2.F32 R107, -RZ, R109.reuse.H0_H0 ;  /* 0x2000006dff6b7230 */ /* 0x100fe20000004100 */
[----:B------:R-:W-:Y:S01]  /*71a0*/  F2FP.SATFINITE.E4M3.F32.PACK_AB_MERGE_C R200, R17, R16, R200 ;  /* 0x0000001011c8723e */ /* 0x000fe200048070c8 */
[C---:B------:R-:W-:Y:S01]  /*71b0*/  FFMA R22, R81.reuse, R103, R22 ;  /* 0x0000006751167223 */ /* 0x040fe20000000016 */
[C---:B------:R-:W-:Y:S01]  /*71c0*/  FFMA R27, R81.reuse, R106, R27 ;  /* 0x0000006a511b7223 */ /* 0x040fe2000000001b */
[C---:B------:R-:W-:Y:S01]  /*71d0*/  FFMA R24, R81.reuse, R105, R24 ;  /* 0x0000006951187223 */ /* 0x040fe20000000018 */
[----:B------:R-:W-:Y:S01]  /*71e0*/  F2FP.F16.E4M3.UNPACK_B R137, R161.H1 ;  /* 0x000000a1ff89723e */ /* 0x000fe200030006ff */
[----:B------:R-:W-:Y:S02]  /*71f0*/  HADD2.F32 R110, -RZ, R109.H1_H1 ;  /* 0x3000006dff6e7230 */ /* 0x000fe40000004100 */
[----:B------:R-:W-:Y:S01]  /*7200*/  FFMA R25, R81, R108, R25 ;  /* 0x0000006c51197223 */ /* 0x000fe20000000019 */
[----:B------:R-:W-:Y:S01]  /*7210*/  F2FP.SATFINITE.E4M3.F32.PACK_AB_MERGE_C R201, R27, R22, RZ ;  /* 0x000000161bc9723e */ /* 0x000fe200048070ff */
[----:B------:R-:W-:Y:S02]  /*7220*/  HADD2.F32 R109, -RZ, R111.H0_H0 ;  /* 0x2000006fff6d7230 */ /* 0x000fe40000004100 */
[C---:B------:R-:W-:Y:S01]  /*7230*/  FMUL R26, R78.reuse, R30 ;  /* 0x0000001e4e1a7220 */ /* 0x040fe20000400000 */
[C---:B------:R-:W-:Y:S01]  /*7240*/  FMUL R31, R78.reuse, R31 ;  /* 0x0000001f4e1f7220 */ /* 0x040fe20000400000 */
[--C-:B------:R-:W-:Y:S01]  /*7250*/  HADD2.F32 R111, -RZ, R113.reuse.H0_H0 ;  /* 0x20000071ff6f7230 */ /* 0x100fe20000004100 */
[----:B------:R-:W-:Y:S01]  /*7260*/  F2FP.SATFINITE.E4M3.F32.PACK_AB_MERGE_C R201, R21, R20, R201 ;  /* 0x0000001415c9723e */ /* 0x000fe200048070c9 */
[C---:B------:R-:W-:Y:S01]  /*7270*/  FFMA R26, R81.reuse, R107, R26 ;  /* 0x0000006b511a7223 */ /* 0x040fe2000000001a */
[C---:B------:R-:W-:Y:S01]  /*7280*/  FFMA R31, R81.reuse, R110, R31 ;  /* 0x0000006e511f7223 */ /* 0x040fe2000000001f */
[C---:B------:R-:W-:Y:S01]  /*7290*/  FFMA R28, R81.reuse, R109, R28 ;  /* 0x0000006d511c7223 */ /* 0x040fe2000000001c */
[----:B------:R-:W-:Y:S01]  /*72a0*/  F2FP.F16.E4M3.UNPACK_B R139, R162 ;  /* 0x000000a2ff8b723e */ /* 0x000fe200020006ff */
[----:B------:R-:W-:Y:S02]  /*72b0*/  HADD2.F32 R114, -RZ, R113.H1_H1 ;  /* 0x30000071ff727230 */ /* 0x000fe40000004100 */
[----:B------:R-:W-:Y:S01]  /*72c0*/  FFMA R29, R81, R112, R29 ;  /* 0x00000070511d7223 */ /* 0x000fe2000000001d */
[----:B------:R-:W-:Y:S01]  /*72d0*/  F2FP.SATFINITE.E4M3.F32.PACK_AB_MERGE_C R202, R31, R26, RZ ;  /* 0x0000001a1fca723e */ /* 0x000fe200048070ff */
[----:B------:R-:W-:Y:S02]  /*72e0*/  HADD2.F32 R113, -RZ, R115.H0_H0 ;  /* 0x20000073ff717230 */ /* 0x000fe40000004100 */
[C---:B------:R-:W-:Y:S01]  /*72f0*/  FMUL R30, R78.reuse, R34 ;  /* 0x000000224e1e7220 */ /* 0x040fe20000400000 */
[----:B------:R-:W-:Y:S01]  /*7300*/  HADD2.F32 R140, -RZ, R139.H1_H1 ;  /* 0x3000008bff8c7230 */ /* 0x000fe20000004100 */
[----:B------:R-:W-:Y:S01]  /*7310*/  F2FP.SATFINITE.E4M3.F32.PACK_AB_MERGE_C R202, R25, R24, R202 ;  /* 0x0000001819ca723e */ /* 0x000fe200048070ca */
[C---:B------:R-:W-:Y:S01]  /*7320*/  FMUL R35, R78.reuse, R35 ;  /* 0x000000234e237220 */ /* 0x040fe20000400000 */
[--C-:B------:R-:W-:Y:S02]  /*7330*/  HADD2.F32 R115, -RZ, R117.reuse.H0_H0 ;  /* 0x20000075ff737230 */ /* 0x100fe40000004100 */
[C---:B------:R-:W-:Y:S01]  /*7340*/  FFMA R30, R81.reuse, R111, R30 ;  /* 0x0000006f511e7223 */ /* 0x040fe2000000001e */
[----:B------:R-:W-:Y:S02]  /*7350*/  HADD2.F32 R118, -RZ, R117.H1_H1 ;  /* 0x30000075ff767230 */ /* 0x000fe40000004100 */
[C---:B------:R-:W-:Y:S01]  /*7360*/  FFMA R35, R81.reuse, R114, R35 ;  /* 0x0000007251237223 */ /* 0x040fe20000000023 */
[C---:B------:R-:W-:Y:S01]  /*7370*/  FFMA R32, R81.reuse, R113, R32 ;  /* 0x0000007151207223 */ /* 0x040fe20000000020 */
[----:B------:R-:W-:Y:S01]  /*7380*/  F2FP.F16.E4M3.UNPACK_B R141, R162.H1 ;  /* 0x000000a2ff8d723e */ /* 0x000fe200030006ff */
[----:B------:R-:W-:Y:S01]  /*7390*/  FFMA R33, R81, R116, R33 ;  /* 0x0000007451217223 */ /* 0x000fe20000000021 */
[----:B------:R-:W-:Y:S01]  /*73a0*/  HADD2.F32 R117, -RZ, R119.H0_H0 ;  /* 0x20000077ff757230 */ /* 0x000fe20000004100 */
        /* <DEDUP_REMOVED lines=9> */
[----:B------:R1:W-:Y:S01]  /*7440*/  STS.128 [R197+0x4010], R200 ;  /* 0x004010c8c5007388 */ /* 0x0003e20000000c00 */
[----:B------:R-:W-:Y:S01]  /*7450*/  FFMA R37, R81, R120, R37 ;  /* 0x0000007851257223 */ /* 0x000fe20000000025 */
[----:B------:R-:W-:Y:S01]  /*7460*/  F2FP.SATFINITE.E4M3.F32.PACK_AB_MERGE_C R204, R39, R34, RZ ;  /* 0x0000002227cc723e */ /* 0x000fe200048070ff */
[----:B------:R-:W-:Y:S02]  /*7470*/  HADD2.F32 R122, -RZ, R121.H1_H1 ;  /* 0x30000079ff7a7230 */ /* 0x000fe40000004100 */
[C---:B------:R-:W-:Y:S01]  /*7480*/  FMUL R38, R78.reuse, R42 ;  /* 0x0000002a4e267220 */ /* 0x040fe20000400000 */
[----:B------:R-:W-:Y:S01]  /*7490*/  HADD2.F32 R121, -RZ, R123.H0_H0 ;  /* 0x2000007bff797230 */ /* 0x000fe20000004100 */
[----:B------:R-:W-:Y:S01]  /*74a0*/  F2FP.SATFINITE.E4M3.F32.PACK_AB_MERGE_C R204, R33, R32, R204 ;  /* 0x0000002021cc723e */ /* 0x000fe200048070cc */
[----:B------:R-:W-:Y:S02]  /*74b0*/  HADD2.F32 R144, -RZ, R143.H1_H1 ;  /* 0x3000008fff907230 */ /* 0x000fe40000004100 */
[C---:B------:R-:W-:Y:S01]  /*74c0*/  FFMA R38, R81.reuse, R119, R38 ;  /* 0x0000007751267223 */ /* 0x040fe20000000026 */
[C---:B------:R-:W-:Y:S01]  /*74d0*/  FMUL R43, R78.reuse, R43 ;  /* 0x0000002b4e2b7220 */ /* 0x040fe20000400000 */
[--C-:B------:R-:W-:Y:S02]  /*74e0*/  HADD2.F32 R123, -RZ, R125.reuse.H0_H0 ;  /* 0x2000007dff7b7230 */ /* 0x100fe40000004100 */
[C---:B------:R-:W-:Y:S01]  /*74f0*/  FMUL R42, R78.reuse, R46 ;  /* 0x0000002e4e2a7220 */ /* 0x040fe20000400000 */
[----:B------:R-:W-:Y:S02]  /*7500*/  HADD2.F32 R126, -RZ, R125.H1_H1 ;  /* 0x3000007dff7e7230 */ /* 0x000fe40000004100 */
[C---:B------:R-:W-:Y:S01]  /*7510*/  FFMA R43, R81.reuse, R122, R43 ;  /* 0x0000007a512b7223 */ /* 0x040fe2000000002b */
[----:B------:R-:W-:Y:S01]  /*7520*/  F2FP.F16.E4M3.UNPACK_B R145, R163.H1 ;  /* 0x000000a3ff91723e */ /* 0x000fe200030006ff */
[C---:B------:R-:W-:Y:S01]  /*7530*/  FFMA R40, R81.reuse, R121, R40 ;  /* 0x0000007951287223 */ /* 0x040fe20000000028 */
[----:B------:R-:W-:Y:S01]  /*7540*/  FFMA R41, R81, R124, R41 ;  /* 0x0000007c51297223 */ /* 0x000fe20000000029 */
[----:B------:R-:W-:Y:S01]  /*7550*/  ISETP.NE.AND P0, PT, R193, RZ, PT ;  /* 0x000000ffc100720c */ /* 0x000fe20003f05270 */
[----:B------:R-:W-:Y:S01]  /*7560*/  HADD2.F32 R125, -RZ, R127.H0_H0 ;  /* 0x2000007fff7d7230 */ /* 0x000fe20000004100 */
[----:B------:R-:W-:Y:S01]  /*7570*/  F2FP.SATFINITE.E4M3.F32.PACK_AB_MERGE_C R205, R43, R38, RZ ;  /* 0x000000262bcd723e */ /* 0x000fe200048070ff */
[----:B------:R-:W-:Y:S01]  /*7580*/  FFMA R42, R81, R123, R42 ;  /* 0x0000007b512a7223 */ /* 0x000fe2000000002a */
[C---:B------:R-:W-:Y:S01]  /*7590*/  FMUL R47, R78.reuse, R47 ;  /* 0x0000002f4e2f7220 */ /* 0x040fe20000400000 */
[--C-:B------:R-:W-:Y:S01]  /*75a0*/  HADD2.F32 R127, -RZ, R129.reuse.H0_H0 ;  /* 0x20000081ff7f7230 */ /* 0x100fe20000004100 */
[----:B------:R-:W-:Y:S01]  /*75b0*/  F2FP.SATFINITE.E4M3.F32.PACK_AB_MERGE_C R205, R37, R36, R205 ;  /* 0x0000002425cd723e */ /* 0x000fe200048070cd */
[----:B------:R-:W-:Y:S02]  /*75c0*/  HADD2.F32 R130, -RZ, R129.H1_H1 ;  /* 0x30000081ff827230 */ /* 0x000fe40000004100 */
[C---:B------:R-:W-:Y:S01]  /*75d0*/  FFMA R47, R81.reuse, R126, R47 ;  /* 0x0000007e512f7223 */ /* 0x040fe2000000002f */
[C---:B------:R-:W-:Y:S01]  /*75e0*/  FFMA R44, R81.reuse, R125, R44 ;  /* 0x0000007d512c7223 */ /* 0x040fe2000000002c */
[C---:B------:R-:W-:Y:S01]  /*75f0*/  FFMA R45, R81.reuse, R128, R45 ;  /* 0x00000080512d7223 */ /* 0x040fe2000000002d */
[----:B------:R-:W-:Y:S02]  /*7600*/  HADD2.F32 R129, -RZ, R131.H0_H0 ;  /* 0x20000083ff817230 */ /* 0x000fe40000004100 */
[C---:B------:R-:W-:Y:S01]  /*7610*/  FMUL R46, R78.reuse, R50 ;  /* 0x000000324e2e7220 */ /* 0x040fe20000400000 */
[C---:B------:R-:W-:Y:S01]  /*7620*/  FMUL R51, R78.reuse, R51 ;  /* 0x000000334e337220 */ /* 0x040fe20000400000 */
[--C-:B------:R-:W-:Y:S02]  /*7630*/  HADD2.F32 R131, -RZ, R133.reuse.H0_H0 ;  /* 0x20000085ff837230 */ /* 0x100fe40000004100 */
[C---:B------:R-:W-:Y:S01]  /*7640*/  FMUL R50, R78.reuse, R54 ;  /* 0x000000364e327220 */ /* 0x040fe20000400000 */
[C---:B------:R-:W-:Y:S01]  /*7650*/  FFMA R46, R81.reuse, R127, R46 ;  /* 0x0000007f512e7223 */ /* 0x040fe2000000002e */
[----:B------:R-:W-:Y:S02]  /*7660*/  HADD2.F32 R134, -RZ, R133.H1_H1 ;  /* 0x30000085ff867230 */ /* 0x000fe40000004100 */
[C---:B------:R-:W-:Y:S01]  /*7670*/  FFMA R51, R81.reuse, R130, R51 ;  /* 0x0000008251337223 */ /* 0x040fe20000000033 */
[----:B------:R-:W-:Y:S02]  /*7680*/  HADD2.F32 R133, -RZ, R135.H0_H0 ;  /* 0x20000087ff857230 */ /* 0x000fe40000004100 */
[C---:B------:R-:W-:Y:S01]  /*7690*/  FMUL R55, R78.reuse, R55 ;  /* 0x000000374e377220 */ /* 0x040fe20000400000 */
[C---:B------:R-:W-:Y:S01]  /*76a0*/  FFMA R48, R81.reuse, R129, R48 ;  /* 0x0000008151307223 */ /* 0x040fe20000000030 */
[C---:B------:R-:W-:Y:S01]  /*76b0*/  FFMA R49, R81.reuse, R132, R49 ;  /* 0x0000008451317223 */ /* 0x040fe20000000031 */
[--C-:B------:R-:W-:Y:S02]  /*76c0*/  HADD2.F32 R135, -RZ, R137.reuse.H0_H0 ;  /* 0x20000089ff877230 */ /* 0x100fe40000004100 */
[C---:B------:R-:W-:Y:S01]  /*76d0*/  FFMA R50, R81.reuse, R131, R50 ;  /* 0x0000008351327223 */ /* 0x040fe20000000032 */
[----:B------:R-:W-:Y:S02]  /*76e0*/  HADD2.F32 R138, -RZ, R137.H1_H1 ;  /* 0x30000089ff8a7230 */ /* 0x000fe40000004100 */
[C---:B------:R-:W-:Y:S01]  /*76f0*/  FMUL R54, R78.reuse, R58 ;  /* 0x0000003a4e367220 */ /* 0x040fe20000400000 */
[----:B------:R-:W-:Y:S02]  /*7700*/  HADD2.F32 R137, -RZ, R139.H0_H0 ;  /* 0x2000008bff897230 */ /* 0x000fe40000004100 */
[C---:B------:R-:W-:Y:S01]  /*7710*/  FFMA R55, R81.reuse, R134, R55 ;  /* 0x0000008651377223 */ /* 0x040fe20000000037 */
        /* <DEDUP_REMOVED lines=16> */
[----:B------:R-:W-:Y:S01]  /*7820*/  FFMA R63, R81, R142, R63 ;  /* 0x0000008e513f7223 */ /* 0x000fe2000000003f */
[----:B------:R-:W-:Y:S01]  /*7830*/  FMUL R67, R78, R67 ;  /* 0x000000434e437220 */ /* 0x000fe20000400000 */
[----:B------:R-:W-:Y:S01]  /*7840*/  F2FP.SATFINITE.E4M3.F32.PACK_AB_MERGE_C R206, R47, R42, RZ ;  /* 0x0000002a2fce723e */ /* 0x000fe200048070ff */
[----:B------:R-:W-:Y:S01]  /*7850*/  FFMA R60, R81, R141, R60 ;  /* 0x0000008d513c7223 */ /* 0x000fe2000000003c */
[----:B------:R-:W-:Y:S01]  /*7860*/  F2FP.SATFINITE.E4M3.F32.PACK_AB_MERGE_C R207, R51, R46, RZ ;  /* 0x0000002e33cf723e */ /* 0x000fe200048070ff */
[C---:B------:R-:W-:Y:S01]  /*7870*/  FFMA R61, R81.reuse, R144, R61 ;  /* 0x00000090513d7223 */ /* 0x040fe2000000003d */
[C---:B------:R-:W-:Y:S01]  /*7880*/  FFMA R62, R81.reuse, R143, R62 ;  /* 0x0000008f513e7223 */ /* 0x040fe2000000003e */
[----:B------:R-:W-:Y:S01]  /*7890*/  FFMA R67, R81, R146, R67 ;  /* 0x0000009251437223 */ /* 0x000fe20000000043 */
[----:B------:R-:W-:Y:S02]  /*78a0*/  F2FP.SATFINITE.E4M3.F32.PACK_AB_MERGE_C R206, R41, R40, R206 ;  /* 0x0000002829ce723e */ /* 0x000fe400048070ce */
[----:B------:R-:W-:Y:S02]  /*78b0*/  F2FP.SATFINITE.E4M3.F32.PACK_AB_MERGE_C R207, R45, R44, R207 ;  /* 0x0000002c2dcf723e */ /* 0x000fe400048070cf */
[----:B------:R-:W-:Y:S02]  /*78c0*/  F2FP.SATFINITE.E4M3.F32.PACK_AB_MERGE_C R212, R55, R50, RZ ;  /* 0x0000003237d4723e */ /* 0x000fe400048070ff */
[----:B------:R-:W-:Y:S01]  /*78d0*/  F2FP.SATFINITE.E4M3.F32.PACK_AB_MERGE_C R213, R59, R54, RZ ;  /* 0x000000363bd5723e */ /* 0x000fe200048070ff */
[----:B------:R1:W-:Y:S01]  /*78e0*/  STS.128 [R199+0x4020], R204 ;  /* 0x004020ccc7007388 */ /* 0x0003e20000000c00 */
[----:B------:R-:W-:Y:S02]  /*78f0*/  F2FP.SATFINITE.E4M3.F32.PACK_AB_MERGE_C R214, R63, R58, RZ ;  /* 0x0000003a3fd6723e */ /* 0x000fe400048070ff */
[----:B------:R-:W-:Y:S02]  /*7900*/  F2FP.SATFINITE.E4M3.F32.PACK_AB_MERGE_C R215, R67, R62, RZ ;  /* 0x0000003e43d7723e */ /* 0x000fe400048070ff */
[----:B------:R-:W-:Y:S02]  /*7910*/  F2FP.SATFINITE.E4M3.F32.PACK_AB_MERGE_C R212, R49, R48, R212 ;  /* 0x0000003031d4723e */ /* 0x000fe400048070d4 */
[----:B------:R-:W-:Y:S02]  /*7920*/  F2FP.SATFINITE.E4M3.F32.PACK_AB_MERGE_C R213, R53, R52, R213 ;  /* 0x0000003435d5723e */ /* 0x000fe400048070d5 */
[----:B------:R-:W-:Y:S02]  /*7930*/  F2FP.SATFINITE.E4M3.F32.PACK_AB_MERGE_C R214, R57, R56, R214 ;  /* 0x0000003839d6723e */ /* 0x000fe400048070d6 */
[----:B------:R-:W-:Y:S02]  /*7940*/  F2FP.SATFINITE.E4M3.F32.PACK_AB_MERGE_C R215, R61, R60, R215 ;  /* 0x0000003c3dd7723e */ /* 0x000fe400048070d7 */
[----:B------:R-:W-:Y:S02]  /*7950*/  LEA R216, R181, UR49, 0x3 ;  /* 0x00000031b5d87c11 */ /* 0x000fe4000f8e18ff */
[----:B------:R-:W-:Y:S01]  /*7960*/  @P6 SHF.L.U32 R219, R180, 0x1f, RZ ;  /* 0x0000001fb4db6819 */ /* 0x000fe200000006ff */
[----:B------:R1:W-:Y:S01]  /*7970*/  STS.128 [R198+0x4010], R212 ;  /* 0x004010d4c6007388 */ /* 0x0003e20000000c00 */
[----:B------:R-:W-:Y:S01]  /*7980*/  @!PT LDS RZ, [RZ] ;  /* 0x00000000fffff984 */ /* 0x000fe20000000800 */
[----:B------:R-:W-:Y:S01]  /*7990*/  @!PT LDS RZ, [RZ] ;  /* 0x00000000fffff984 */ /* 0x000fe20000000800 */
[----:B------:R-:W-:Y:S01]  /*79a0*/  @!PT LDS RZ, [RZ] ;  /* 0x00000000fffff984 */ /* 0x000fe20000000800 */
[----:B------:R-:W-:Y:S01]  /*79b0*/  @!PT LDS RZ, [RZ] ;  /* 0x00000000fffff984 */ /* 0x000fe20000000800 */
[----:B------:R2:W-:Y:S07]  /*79c0*/  MEMBAR.ALL.CTA ;  /* 0x0000000000007992 */ /* 0x0005ee0000008000 */
[----:B--2---:R-:W2:Y:S02]  /*79d0*/  FENCE.VIEW.ASYNC.S ;  /* 0x00000000000073c6 */ /* 0x004ea40000000000 */
[----:B--2---:R-:W-:Y:S06]  /*79e0*/  BAR.SYNC.DEFER_BLOCKING 0x1, 0x80 ;  /* 0x0042000000007b1d */ /* 0x004fec0000010000 */
[----:B------:R-:W-:Y:S05]  /*79f0*/  @P0 BRA `(.L_x_127) ;  /* 0x0000000000280947 */ /* 0x000fea0003800000 */
[----:B------:R-:W-:Y:S02]  /*7a00*/  UIADD3 UR4, UPT, UPT, UR49, 0x4200, URZ ;  /* 0x0000420031047890 */ /* 0x000fe4000fffe0ff */
[----:B------:R-:W-:Y:S01]  /*7a10*/  UIADD3 UR6, UP0, UPT, UR52, 0x680, URZ ;  /* 0x0000068034067890 */ /* 0x000fe2000ff1e0ff */
[----:B------:R-:W-:Y:S03]  /*7a20*/  UMOV UR43, UR36 ;  /* 0x00000024002b7c82 */ /* 0x000fe60008000000 */
[----:B------:R-:W-:Y:S01]  /*7a30*/  MOV R192, UR4 ;  /* 0x0000000400c07c02 */ /* 0x000fe20008000f00 */
[----:B------:R-:W-:Y:S03]  /*7a40*/  UIADD3.X UR7, UPT, UPT, URZ, UR53, URZ, UP0, !UPT ;  /* 0x00000035ff077290 */ /* 0x000fe600087fe4ff */
[----:B------:R-:W-:Y:S11]  /*7a50*/  R2UR UR40, R192 ;  /* 0x00000000c02872ca */ /* 0x000ff600000e0000 */
[----:B------:R-:W-:Y:S02]  /*7a60*/  @!UPT UIADD3 URZ, UPT, UPT, URZ, URZ, URZ ;  /* 0x000000fffffff290 */ /* 0x000fe4000fffe0ff */
[----:B------:R2:W-:Y:S01]  /*7a70*/  UTMASTG.3D [UR40], [UR6] ;  /* 0x00000028060073b5 */ /* 0x0005e20008010000 */
[----:B------:R0:W-:Y:S01]  /*7a80*/  UTMACMDFLUSH ;  /* 0x00000000000079b7 */ /* 0x0001e20000000000 */
[----:B--2---:R-:W-:Y:S04]  /*7a90*/  DEPBAR.LE SB0, 0x1 ;  /* 0x000080400000791a */ /* 0x004fe80000000000 */
.L_x_127:
[----:B------:R-:W-:Y:S05]  /*7aa0*/  BSYNC.RECONVERGENT B0 ;  /* 0x0000000000007941 */ /* 0x000fea0003800200 */
.L_x_126:
[----:B------:R-:W-:Y:S06]  /*7ab0*/  BAR.SYNC.DEFER_BLOCKING 0x1, 0x80 ;  /* 0x0042000000007b1d */ /* 0x000fec0000010000 */
[----:B------:R-:W2:Y:S01]  /*7ac0*/  @P6 SYNCS.PHASECHK.TRANS64.TRYWAIT P0, [R216+URZ+0x100], R219 ;  /* 0x000100dbd80065a7 */ /* 0x000ea200080011ff */
[----:B------:R-:W-:Y:S01]  /*7ad0*/  BSSY B1, `(.L_x_128) ;  /* 0x0000023000017945 */ /* 0x000fe20003800000 */
[----:B--2---:R-:W-:Y:S03]  /*7ae0*/  @P6 SEL R208, RZ, 0x1, !P0 ;  /* 0x00000001ffd06807 */ /* 0x004fe60004000000 */
[----:B------:R-:W-:Y:S05]  /*7af0*/  @!P6 BRA `(.L_x_129) ;  /* 0x000000000080e947 */ /* 0x000fea0003800000 */
[----:B------:R-:W-:Y:S01]  /*7b00*/  ISETP.NE.AND P1, PT, R209, RZ, PT ;  /* 0x000000ffd100720c */ /* 0x000fe20003f25270 */
[----:B------:R-:W-:Y:S01]  /*7b10*/  BSSY B0, `(.L_x_130) ;  /* 0x000000a000007945 */ /* 0x000fe20003800000 */
[----:B------:R-:W-:Y:S11]  /*7b20*/  ISETP.NE.AND P0, PT, R208, RZ, PT ;  /* 0x000000ffd000720c */ /* 0x000ff60003f05270 */
[----:B------:R-:W-:Y:S04]  /*7b30*/  @P1 IMAD R0, R181, 0x2000, R190 ;  /* 0x00002000b5001824 */ /* 0x000fe800078e02be */
[C---:B------:R-:W-:Y:S01]  /*7b40*/  @P1 IMAD.IADD R211, R0.reuse, 0x1, R211 ;  /* 0x0000000100d31824 */ /* 0x040fe200078e02d3 */
[----:B------:R-:W-:Y:S03]  /*7b50*/  @P1 IADD3 R217, PT, PT, R0, R217, RZ ;  /* 0x000000d900d91210 */ /* 0x000fe60007ffe0ff */
[----:B------:R-:W-:Y:S01]  /*7b60*/  @P1 IMAD.IADD R210, R210, 0x1, R211 ;  /* 0x00000001d2d21824 */ /* 0x000fe200078e02d3 */
[----:B------:R-:W-:Y:S06]  /*7b70*/  @P0 BRA `(.L_x_131) ;  /* 0x00000000000c0947 */ /* 0x000fec0003800000 */
[----:B------:R-:W-:Y:S04]  /*7b80*/  SHF.L.U32 R3, R180, 0x1f, RZ ;  /* 0x0000001fb4037819 */ /* 0x000fe800000006ff */
[----:B------:R-:W2:Y:S02]  /*7b90*/  SYNCS.PHASECHK.TRANS64.TRYWAIT P0, [R216+URZ+0x100], R3 ;  /* 0x00010003d80075a7 */ /* 0x000ea400080011ff */
[----:B--2---:R-:W-:Y:S05]  /*7ba0*/  @!P0 BRA `(.L_x_132) ;  /* 0x0000002400248947 */ /* 0x004fea0003800000 */
.L_x_131:
[----:B------:R-:W-:Y:S05]  /*7bb0*/  BSYNC B0 ;  /* 0x0000000000007941 */ /* 0x000fea0003800000 */
.L_x_130:
[----:B------:R-:W-:Y:S01]  /*7bc0*/  ISETP.NE.AND P0, PT, R209, RZ, PT ;  /* 0x000000ffd100720c */ /* 0x000fe20003f05270 */
[----:B--2---:R-:W-:Y:S02]  /*7bd0*/  VIADD R3, R216, 0x110 ;  /* 0x00000110d8037836 */ /* 0x004fe40000000000 */
[----:B------:R-:W-:Y:S02]  /*7be0*/  IMAD.U32 R2, RZ, RZ, UR37 ;  /* 0x00000025ff027e24 */ /* 0x000fe4000f8e00ff */
[----:B------:R-:W-:Y:S03]  /*7bf0*/  VIADD R181, R181, 0x1 ;  /* 0x00000001b5b57836 */ /* 0x000fe60000000000 */
[----:B------:R-:W-:Y:S05]  /*7c00*/  PRMT R2, R2, 0x654, R3 ;  /* 0x0000065402027816 */ /* 0x000fea0000000003 */
[----:B------:R2:W3:Y:S04]  /*7c10*/  @P0 LDS.128 R148, [R0] ;  /* 0x0000000000940984 */ /* 0x0004e80000000c00 */
[----:B------:R2:W4:Y:S04]  /*7c20*/  @P0 LDS.128 R152, [R211+0x10] ;  /* 0x00001000d3980984 */ /* 0x0005280000000c00 */
        /* <DEDUP_REMOVED lines=13> */
.L_x_129:
[----:B------:R-:W-:Y:S05]  /*7d00*/  BSYNC B1 ;  /* 0x0000000000017941 */ /* 0x000fea0003800000 */
.L_x_128:
[----:B--2---:R-:W-:Y:S05]  /*7d10*/  VIADD R0, R80, 0x40 ;  /* 0x0000004050007836 */ /* 0x004fea0000000000 */
[----:B------:R-:W-:Y:S04]  /*7d20*/  SHF.R.U32.HI R0, RZ, 0x15, R0 ;  /* 0x00000015ff007819 */ /* 0x000fe80000011600 */
[----:B------:R-:W-:Y:S11]  /*7d30*/  LOP3.LUT P0, RZ, R0, 0x3, R173, 0x48, !PT ;  /* 0x0000000300ff7812 */ /* 0x000ff600078048ad */
[----:B------:R-:W-:Y:S02]  /*7d40*/  @!UPT UIADD3 URZ, UPT, UPT, URZ, URZ, URZ ;  /* 0x000000fffffff290 */ /* 0x000fe4000fffe0ff */
[----:B------:R-:W-:Y:S05]  /*7d50*/  @!P0 BRA `(.L_x_133) ;  /* 0x0000000000408947 */ /* 0x000fea0003800000 */
[----:B------:R-:W2:Y:S01]  /*7d60*/  LDCU.64 UR8, c[0x4][0x70] ;  /* 0x01000e00ff0877ac */ /* 0x000ea20008000a00 */
[----:B------:R-:W-:Y:S01]  /*7d70*/  MOV R3, 0x0 ;  /* 0x0000000000037802 */ /* 0x000fe20000000f00 */
[----:B------:R-:W-:Y:S02]  /*7d80*/  HFMA2 R12, -RZ, RZ, 0, 5.9604644775390625e-08 ;  /* 0x00000001ff0c7431 */ /* 0x000fe400000001ff */
[----:B------:R-:W-:Y:S02]  /*7d90*/  IMAD.MOV.U32 R8, RZ, RZ, 0x192 ;  /* 0x00000192ff087424 */ /* 0x000fe400078e00ff */
[----:B------:R-:W-:Y:S01]  /*7da0*/  IMAD.MOV.U32 R13, RZ, RZ, RZ ;  /* 0x000000ffff0d7224 */ /* 0x000fe200078e00ff */
[----:B------:R-:W5:Y:S01]  /*7db0*/  LDCU.64 UR6, c[0x4][0x78] ;  /* 0x01000f00ff0677ac */ /* 0x000f620008000a00 */
[----:B------:R-:W1:Y:S01]  /*7dc0*/  LDC.64 R2, c[0x4][R3] ;  /* 0x0100000003027b82 */ /* 0x000e620000000a00 */
[----:B------:R-:W3:Y:S01]  /*7dd0*/  LDCU.64 UR4, c[0x4][0x10] ;  /* 0x01000200ff0477ac */ /* 0x000ee20008000a00 */
[----:B--2---:R-:W-:Y:S01]  /*7de0*/  MOV R5, UR9 ;  /* 0x0000000900057c02 */ /* 0x004fe20008000f00 */
[----:B------:R-:W-:Y:S01]  /*7df0*/  IMAD.U32 R4, RZ, RZ, UR8 ;  /* 0x00000008ff047e24 */ /* 0x000fe2000f8e00ff */
[----:B-----5:R-:W-:Y:S01]  /*7e00*/  MOV R7, UR7 ;  /* 0x0000000700077c02 */ /* 0x020fe20008000f00 */
[----:B------:R-:W-:Y:S01]  /*7e10*/  IMAD.U32 R6, RZ, RZ, UR6 ;  /* 0x00000006ff067e24 */ /* 0x000fe2000f8e00ff */
[----:B---3--:R-:W-:Y:S01]  /*7e20*/  MOV R11, UR5 ;  /* 0x00000005000b7c02 */ /* 0x008fe20008000f00 */
[----:B------:R-:W-:Y:S02]  /*7e30*/  IMAD.U32 R10, RZ, RZ, UR4 ;  /* 0x00000004ff0a7e24 */ /* 0x000fe4000f8e00ff */
[----:B------:R-:W-:Y:S07]  /*7e40*/  LEPC R20, `(.L_x_133) ;  /* 0x000000001014794e */ /* 0x000fee0000000000 */
[----:B-1--4-:R-:W-:Y:S05]  /*7e50*/  CALL.ABS.NOINC R2 ;  /* 0x0000000002007343 */ /* 0x012fea0003c00000 */
.L_x_133:
[----:B------:R-:W-:Y:S01]  /*7e60*/  ISETP.NE.AND P0, PT, R193, RZ, PT ;  /* 0x000000ffc100720c */ /* 0x000fe20003f05270 */
[----:B------:R-:W-:Y:S05]  /*7e70*/  WARPSYNC.ALL ;  /* 0x0000000000007948 */ /* 0x000fea0003800000 */
[----:B------:R-:W-:Y:S01]  /*7e80*/  R2UR UR4, R80 ;  /* 0x00000000500472ca */ /* 0x000fe200000e0000 */
[----:B------:R-:W-:Y:S01]  /*7e90*/  BSSY.RECONVERGENT B0, `(.L_x_134) ;  /* 0x000011c000007945 */ /* 0x000fe20003800200 */
[----:B---3--:R-:W-:Y:S02]  /*7ea0*/  F2FP.F16.E4M3.UNPACK_B R11, R149 ;  /* 0x00000095ff0b723e */ /* 0x008fe400020006ff */
[----:B------:R-:W-:Y:S02]  /*7eb0*/  F2FP.F16.E4M3.UNPACK_B R10, R150 ;  /* 0x00000096ff0a723e */ /* 0x000fe400020006ff */
[----:B------:R-:W-:Y:S01]  /*7ec0*/  F2FP.F16.E4M3.UNPACK_B R9, R151 ;  /* 0x00000097ff09723e */ /* 0x000fe200020006ff */
[--C-:B------:R-:W-:Y:S01]  /*7ed0*/  HADD2.F32 R83, -RZ, R11.reuse.H0_H0 ;  /* 0x2000000bff537230 */ /* 0x100fe20000004100 */
[----:B----4-:R-:W-:Y:S01]  /*7ee0*/  F2FP.F16.E4M3.UNPACK_B R8, R152 ;  /* 0x00000098ff08723e */ /* 0x010fe200020006ff */
[----:B------:R-:W-:Y:S01]  /*7ef0*/  HADD2.F32 R84, -RZ, R11.H1_H1 ;  /* 0x3000000bff547230 */ /* 0x000fe20000004100 */
[----:B------:R-:W-:Y:S01]  /*7f00*/  F2FP.F16.E4M3.UNPACK_B R7, R153 ;  /* 0x00000099ff07723e */ /* 0x000fe200020006ff */
[--C-:B------:R-:W-:Y:S01]  /*7f10*/  HADD2.F32 R87, -RZ, R10.reuse.H0_H0 ;  /* 0x2000000aff577230 */ /* 0x100fe20000004100 */
[----:B------:R-:W-:Y:S01]  /*7f20*/  F2FP.F16.E4M3.UNPACK_B R6, R154 ;  /* 0x0000009aff06723e */ /* 0x000fe200020006ff */
[----:B------:R-:W-:Y:S01]  /*7f30*/  HADD2.F32 R88, -RZ, R10.H1_H1 ;  /* 0x3000000aff587230 */ /* 0x000fe20000004100 */
[----:B------:R-:W-:Y:S01]  /*7f40*/  F2FP.F16.E4M3.UNPACK_B R5, R155 ;  /* 0x0000009bff05723e */ /* 0x000fe200020006ff */
[--C-:B------:R-:W-:Y:S01]  /*7f50*/  HADD2.F32 R91, -RZ, R9.reuse.H0_H0 ;  /* 0x20000009ff5b7230 */ /* 0x100fe20000004100 */
[----:B-1----:R-:W-:Y:S01]  /*7f60*/  F2FP.F16.E4M3.UNPACK_B R4, R156 ;  /* 0x0000009cff04723e */ /* 0x002fe200020006ff */
[----:B------:R-:W-:Y:S01]  /*7f70*/  HADD2.F32 R93, -RZ, R9.H1_H1 ;  /* 0x30000009ff5d7230 */ /* 0x000fe20000004100 */
[-C--:B------:R-:W-:Y:S01]  /*7f80*/  F2FP.F16.E4M3.UNPACK_B R2, R148.reuse ;  /* 0x00000094ff02723e */ /* 0x080fe200020006ff */
[--C-:B------:R-:W-:Y:S01]  /*7f90*/  HADD2.F32 R94, -RZ, R8.reuse.H0_H0 ;  /* 0x20000008ff5e7230 */ /* 0x100fe20000004100 */
[----:B------:R-:W-:Y:S01]  /*7fa0*/  F2FP.F16.E4M3.UNPACK_B R148, R148.H1 ;  /* 0x00000094ff94723e */ /* 0x000fe200030006ff */
[----:B------:R-:W-:Y:S01]  /*7fb0*/  HADD2.F32 R97, -RZ, R8.H1_H1 ;  /* 0x30000008ff617230 */ /* 0x000fe20000004100 */
[----:B------:R-:W-:Y:S01]  /*7fc0*/  F2FP.F16.E4M3.UNPACK_B R149, R149.H1 ;  /* 0x00000095ff95723e */ /* 0x000fe200030006ff */
[--C-:B------:R-:W-:Y:S01]  /*7fd0*/  HADD2.F32 R98, -RZ, R7.reuse.H0_H0 ;  /* 0x20000007ff627230 */ /* 0x100fe20000004100 */
[----:B------:R-:W-:Y:S01]  /*7fe0*/  F2FP.F16.E4M3.UNPACK_B R150, R150.H1 ;  /* 0x00000096ff96723e */ /* 0x000fe200030006ff */
[----:B------:R-:W-:Y:S01]  /*7ff0*/  HADD2.F32 R101, -RZ, R7.H1_H1 ;  /* 0x30000007ff657230 */ /* 0x000fe20000004100 */
[----:B------:R-:W-:Y:S01]  /*8000*/  F2FP.F16.E4M3.UNPACK_B R151, R151.H1 ;  /* 0x00000097ff97723e */ /* 0x000fe200030006ff */
[--C-:B------:R-:W-:Y:S01]  /*8010*/  HADD2.F32 R102, -RZ, R6.reuse.H0_H0 ;  /* 0x20000006ff667230 */ /* 0x100fe20000004100 */
[----:B------:R-:W-:Y:S01]  /*8020*/  IADD3 R195, PT, PT, R195, 0x170, RZ ;  /* 0x00000170c3c37810 */ /* 0x000fe20007ffe0ff */
[----:B------:R-:W-:Y:S01]  /*8030*/  HADD2.F32 R105, -RZ, R6.H1_H1 ;  /* 0x30000006ff697230 */ /* 0x000fe20000004100 */
[----:B------:R-:W-:Y:S01]  /*8040*/  F2FP.F16.E4M3.UNPACK_B R138, R163 ;  /* 0x000000a3ff8a723e */ /* 0x000fe200020006ff */
[--C-:B------:R-:W-:Y:S01]  /*8050*/  HADD2.F32 R106, -RZ, R5.reuse.H0_H0 ;  /* 0x20000005ff6a7230 */ /* 0x100fe20000004100 */
[----:B------:R-:W-:Y:S01]  /*8060*/  LOP3.LUT R195, R195, 0xfefffff8, RZ, 0xc0, !PT ;  /* 0xfefffff8c3c37812 */ /* 0x000fe200078ec0ff */
[----:B------:R-:W-:Y:S01]  /*8070*/  HADD2.F32 R109, -RZ, R5.H1_H1 ;  /* 0x30000005ff6d7230 */ /* 0x000fe20000004100 */
[----:B------:R-:W-:Y:S01]  /*8080*/  F2FP.F16.E4M3.UNPACK_B R116, R157 ;  /* 0x0000009dff74723e */ /* 0x000fe200020006ff */
[--C-:B------:R-:W-:Y:S01]  /*8090*/  HADD2.F32 R110, -RZ, R4.reuse.H0_H0 ;  /* 0x20000004ff6e7230 */ /* 0x100fe20000004100 */
[----:B------:R-:W-:Y:S01]  /*80a0*/  F2FP.F16.E4M3.UNPACK_B R120, R158 ;  /* 0x0000009eff78723e */ /* 0x000fe200020006ff */
[----:B------:R-:W-:Y:S01]  /*80b0*/  HADD2.F32 R113, -RZ, R4.H1_H1 ;  /* 0x30000004ff717230 */ /* 0x000fe20000004100 */
[----:B------:R-:W-:Y:S01]  /*80c0*/  F2FP.F16.E4M3.UNPACK_B R124, R159 ;  /* 0x0000009fff7c723e */ /* 0x000fe200020006ff */
[----:B------:R-:W1:Y:S01]  /*80d0*/  LDTM.x64 R4, tmem[UR4+0x40] ;  /* 0x00004004000479ee */ /* 0x000e620008340000 */
[--C-:B------:R-:W-:Y:S01]  /*80e0*/  HADD2.F32 R0, -RZ, R2.reuse.H0_H0 ;  /* 0x20000002ff007230 */ /* 0x100fe20000004100 */
[----:B------:R-:W-:Y:S01]  /*80f0*/  NOP ;  /* 0x0000000000007918 */ /* 0x000fe20000000000 */
[----:B-1----:R1:W-:Y:S01]  /*8100*/  SYNCS.ARRIVE.TRANS64.RED.A1T0 RZ, [R195+URZ], RZ ;  /* 0x000000ffc3ff79a7 */ /* 0x0023e200081004ff */
[----:B------:R-:W-:Y:S01]  /*8110*/  HADD2.F32 R2, -RZ, R2.H1_H1 ;  /* 0x30000002ff027230 */ /* 0x000fe20000004100 */
[----:B------:R-:W-:Y:S01]  /*8120*/  F2FP.F16.E4M3.UNPACK_B R128, R160 ;  /* 0x000000a0ff80723e */ /* 0x000fe200020006ff */
[--C-:B------:R-:W-:Y:S01]  /*8130*/  HADD2.F32 R86, -RZ, R149.reuse.H1_H1 ;  /* 0x30000095ff567230 */ /* 0x100fe20000004100 */
[----:B------:R-:W-:Y:S01]  /*8140*/  F2FP.F16.E4M3.UNPACK_B R132, R161 ;  /* 0x000000a1ff84723e */ /* 0x000fe200020006ff */
[--C-:B------:R-:W-:Y:S01]  /*8150*/  HADD2.F32 R114, -RZ, R116.reuse.H0_H0 ;  /* 0x20000074ff727230 */ /* 0x100fe20000004100 */
[----:B------:R-:W-:Y:S01]  /*8160*/  F2FP.F16.E4M3.UNPACK_B R136, R162 ;  /* 0x000000a2ff88723e */ /* 0x000fe200020006ff */
[----:B------:R-:W-:Y:S01]  /*8170*/  HADD2.F32 R117, -RZ, R116.H1_H1 ;  /* 0x30000074ff757230 */ /* 0x000fe20000004100 */
[----:B------:R-:W-:Y:S01]  /*8180*/  F2FP.F16.E4M3.UNPACK_B R152, R152.H1 ;  /* 0x00000098ff98723e */ /* 0x000fe200030006ff */
        /* <DEDUP_REMOVED lines=12> */
[C---:B------:R-:W-:Y:S01]  /*8250*/  FMUL R4, R78.reuse, R4 ;  /* 0x000000044e047220 */ /* 0x040fe20000400000 */
[C---:B------:R-:W-:Y:S01]  /*8260*/  FMUL R5, R78.reuse, R5 ;  /* 0x000000054e057220 */ /* 0x040fe20000400000 */
[----:B------:R-:W-:Y:S02]  /*8270*/  HADD2.F32 R3, -RZ, R148.H0_H0 ;  /* 0x20000094ff037230 */ /* 0x000fe40000004100 */
        /* <DEDUP_REMOVED lines=9> */
[----:B------:R-:W-:Y:S02]  /*8310*/  HADD2.F32 R130, -RZ, R132.H0_H0 ;  /* 0x20000084ff827230 */ /* 0x000fe40000004100 */
[C---:B------:R-:W-:Y:S01]  /*8320*/  FMUL R6, R78.reuse, R6 ;  /* 0x000000064e067220 */ /* 0x040fe20000400000 */
[----:B------:R-:W-:Y:S02]  /*8330*/  HADD2.F32 R82, -RZ, R148.H1_H1 ;  /* 0x30000094ff527230 */ /* 0x000fe40000004100 */
[C---:B------:R-:W-:Y:S01]  /*8340*/  FMUL R7, R78.reuse, R7 ;  /* 0x000000074e077220 */ /* 0x040fe20000400000 */
[----:B------:R-:W-:Y:S02]  /*8350*/  HADD2.F32 R85, -RZ, R149.H0_H0 ;  /* 0x20000095ff557230 */ /* 0x000fe40000004100 */
[C---:B------:R-:W-:Y:S01]  /*8360*/  FFMA R6, R81.reuse, R3, R6 ;  /* 0x0000000351067223 */ /* 0x040fe20000000006 */
[----:B------:R-:W-:Y:S02]  /*8370*/  HADD2.F32 R133, -RZ, R132.H1_H1 ;  /* 0x30000084ff857230 */ /* 0x000fe40000004100 */
[C---:B------:R-:W-:Y:S01]  /*8380*/  FFMA R7, R81.reuse, R82, R7 ;  /* 0x0000005251077223 */ /* 0x040fe20000000007 */
[C---:B------:R-:W-:Y:S01]  /*8390*/  FFMA R8, R81.reuse, R83, R8 ;  /* 0x0000005351087223 */ /* 0x040fe20000000008 */
[C---:B------:R-:W-:Y:S01]  /*83a0*/  FFMA R9, R81.reuse, R84, R9 ;  /* 0x0000005451097223 */ /* 0x040fe20000000009 */
[--C-:B------:R-:W-:Y:S02]  /*83b0*/  HADD2.F32 R82, -RZ, R138.reuse.H0_H0 ;  /* 0x2000008aff527230 */ /* 0x100fe40000004100 */
[C---:B------:R-:W-:Y:S01]  /*83c0*/  FMUL R10, R78.reuse, R10 ;  /* 0x0000000a4e0a7220 */ /* 0x040fe20000400000 */
[----:B------:R-:W-:Y:S02]  /*83d0*/  HADD2.F32 R83, -RZ, R138.H1_H1 ;  /* 0x3000008aff537230 */ /* 0x000fe40000004100 */
[C---:B------:R-:W-:Y:S01]  /*83e0*/  FMUL R11, R78.reuse, R11 ;  /* 0x0000000b4e0b7220 */ /* 0x040fe20000400000 */
[----:B------:R-:W-:Y:S02]  /*83f0*/  HADD2.F32 R89, -RZ, R150.H0_H0 ;  /* 0x20000096ff597230 */ /* 0x000fe40000004100 */
[C---:B------:R-:W-:Y:S01]  /*8400*/  FFMA R10, R81.reuse, R85, R10 ;  /* 0x00000055510a7223 */ /* 0x040fe2000000000a */
[--C-:B------:R-:W-:Y:S02]  /*8410*/  HADD2.F32 R134, -RZ, R136.reuse.H0_H0 ;  /* 0x20000088ff867230 */ /* 0x100fe40000004100 */
[C---:B------:R-:W-:Y:S01]  /*8420*/  FFMA R11, R81.reuse, R86, R11 ;  /* 0x00000056510b7223 */ /* 0x040fe2000000000b */
[C---:B------:R-:W-:Y:S01]  /*8430*/  FFMA R12, R81.reuse, R87, R12 ;  /* 0x00000057510c7223 */ /* 0x040fe2000000000c */
[----:B------:R-:W-:Y:S01]  /*8440*/  FFMA R13, R81, R88, R13 ;  /* 0x00000058510d7223 */ /* 0x000fe2000000000d */
[----:B------:R-:W-:Y:S01]  /*8450*/  F2FP.SATFINITE.E4M3.F32.PACK_AB_MERGE_C R86, R7, R6, RZ ;  /* 0x000000060756723e */ /* 0x000fe200048070ff */
[C---:B------:R-:W-:Y:S01]  /*8460*/  FMUL R7, R78.reuse, R20 ;  /* 0x000000144e077220 */ /* 0x040fe20000400000 */
[----:B------:R-:W-:Y:S01]  /*8470*/  F2FP.SATFINITE.E4M3.F32.PACK_AB_MERGE_C R138, R11, R10, RZ ;  /* 0x0000000a0b8a723e */ /* 0x000fe200048070ff */
[C---:B------:R-:W-:Y:S01]  /*8480*/  FMUL R10, R78.reuse, R21 ;  /* 0x000000154e0a7220 */ /* 0x040fe20000400000 */
[C---:B------:R-:W-:Y:S01]  /*8490*/  FMUL R21, R78.reuse, R28 ;  /* 0x0000001c4e157220 */ /* 0x040fe20000400000 */
[----:B------:R-:W-:Y:S02]  /*84a0*/  HADD2.F32 R137, -RZ, R136.H1_H1 ;  /* 0x30000088ff897230 */ /* 0x000fe40000004100 */
[C---:B------:R-:W-:Y:S01]  /*84b0*/  FMUL R14, R78.reuse, R14 ;  /* 0x0000000e4e0e7220 */ /* 0x040fe20000400000 */
[----:B------:R-:W-:Y:S02]  /*84c0*/  HADD2.F32 R90, -RZ, R150.H1_H1 ;  /* 0x30000096ff5a7230 */ /* 0x000fe40000004100 */
[C---:B------:R-:W-:Y:S01]  /*84d0*/  FMUL R15, R78.reuse, R15 ;  /* 0x0000000f4e0f7220 */ /* 0x040fe20000400000 */
[--C-:B------:R-:W-:Y:S02]  /*84e0*/  HADD2.F32 R92, -RZ, R151.reuse.H0_H0 ;  /* 0x20000097ff5c7230 */ /* 0x100fe40000004100 */
[C---:B------:R-:W-:Y:S01]  /*84f0*/  FFMA R14, R81.reuse, R89, R14 ;  /* 0x00000059510e7223 */ /* 0x040fe2000000000e */
[----:B------:R-:W-:Y:S02]  /*8500*/  HADD2.F32 R95, -RZ, R151.H1_H1 ;  /* 0x30000097ff5f7230 */ /* 0x000fe40000004100 */
[C---:B------:R-:W-:Y:S01]  /*8510*/  FFMA R15, R81.reuse, R90, R15 ;  /* 0x0000005a510f7223 */ /* 0x040fe2000000000f */
[C---:B------:R-:W-:Y:S01]  /*8520*/  FFMA R0, R81.reuse, R91, R0 ;  /* 0x0000005b51007223 */ /* 0x040fe20000000000 */
[----:B------:R-:W-:Y:S01]  /*8530*/  FFMA R2, R81, R93, R2 ;  /* 0x0000005d51027223 */ /* 0x000fe20000000002 */
[C---:B------:R-:W-:Y:S01]  /*8540*/  FMUL R3, R78.reuse, R18 ;  /* 0x000000124e037220 */ /* 0x040fe20000400000 */
[C---:B------:R-:W-:Y:S01]  /*8550*/  FMUL R18, R78.reuse, R25 ;  /* 0x000000194e127220 */ /* 0x040fe20000400000 */
[----:B------:R-:W-:Y:S01]  /*8560*/  F2FP.SATFINITE.E4M3.F32.PACK_AB_MERGE_C R14, R15, R14, RZ ;  /* 0x0000000e0f0e723e */ /* 0x000fe200048070ff */
[C---:B------:R-:W-:Y:S01]  /*8570*/  FMUL R25, R78.reuse, R32 ;  /* 0x000000204e197220 */ /* 0x040fe20000400000 */
[C---:B------:R-:W-:Y:S01]  /*8580*/  FFMA R3, R81.reuse, R92, R3 ;  /* 0x0000005c51037223 */ /* 0x040fe20000000003 */
[C---:B------:R-:W-:Y:S01]  /*8590*/  FMUL R6, R78.reuse, R19 ;  /* 0x000000134e067220 */ /* 0x040fe20000400000 */
[--C-:B------:R-:W-:Y:S02]  /*85a0*/  HADD2.F32 R96, -RZ, R152.reuse.H0_H0 ;  /* 0x20000098ff607230 */ /* 0x100fe40000004100 */
[C---:B------:R-:W-:Y:S01]  /*85b0*/  FMUL R11, R78.reuse, R22 ;  /* 0x000000164e0b7220 */ /* 0x040fe20000400000 */
[----:B------:R-:W-:Y:S02]  /*85c0*/  HADD2.F32 R99, -RZ, R152.H1_H1 ;  /* 0x30000098ff637230 */ /* 0x000fe40000004100 */
[C---:B------:R-:W-:Y:S01]  /*85d0*/  FFMA R6, R81.reuse, R95, R6 ;  /* 0x0000005f51067223 */ /* 0x040fe20000000006 */
[C---:B------:R-:W-:Y:S01]  /*85e0*/  FFMA R7, R81.reuse, R94, R7 ;  /* 0x0000005e51077223 */ /* 0x040fe20000000007 */
[C---:B------:R-:W-:Y:S01]  /*85f0*/  FFMA R10, R81.reuse, R97, R10 ;  /* 0x00000061510a7223 */ /* 0x040fe2000000000a */
[C---:B------:R-:W-:Y:S01]  /*8600*/  FFMA R11, R81.reuse, R96, R11 ;  /* 0x00000060510b7223 */ /* 0x040fe2000000000b */
[----:B------:R-:W-:Y:S01]  /*8610*/  FMUL R22, R78, R29 ;  /* 0x0000001d4e167220 */ /* 0x000fe20000400000 */
[----:B------:R-:W-:Y:S01]  /*8620*/  F2FP.SATFINITE.E4M3.F32.PACK_AB_MERGE_C R3, R6, R3, RZ ;  /* 0x000000030603723e */ /* 0x000fe200048070ff */
[C---:B------:R-:W-:Y:S01]  /*8630*/  FMUL R29, R78.reuse, R36 ;  /* 0x000000244e1d7220 */ /* 0x040fe20000400000 */
        /* <DEDUP_REMOVED lines=11> */
[----:B------:R-:W-:Y:S01]  /*86f0*/  FMUL R20, R78, R27 ;  /* 0x0000001b4e147220 */ /* 0x000fe20000400000 */
[--C-:B------:R-:W-:Y:S01]  /*8700*/  HADD2.F32 R104, -RZ, R154.reuse.H0_H0 ;  /* 0x2000009aff687230 */ /* 0x100fe20000004100 */
[----:B------:R-:W-:Y:S01]  /*8710*/  F2FP.SATFINITE.E4M3.F32.PACK_AB_MERGE_C R16, R10, R7, R16 ;  /* 0x000000070a10723e */ /* 0x000fe20004807010 */
[----:B------:R-:W-:Y:S02]  /*8720*/  HADD2.F32 R107, -RZ, R154.H1_H1 ;  /* 0x3000009aff6b7230 */ /* 0x000fe40000004100 */
[C---:B------:R-:W-:Y:S01]  /*8730*/  FFMA R20, R81.reuse, R103, R20 ;  /* 0x0000006751147223 */ /* 0x040fe20000000014 */
[C---:B------:R-:W-:Y:S01]  /*8740*/  FFMA R21, R81.reuse, R102, R21 ;  /* 0x0000006651157223 */ /* 0x040fe20000000015 */
[C---:B------:R-:W-:Y:S01]  /*8750*/  FFMA R22, R81.reuse, R105, R22 ;  /* 0x0000006951167223 */ /* 0x040fe20000000016 */
[C---:B------:R-:W-:Y:S01]  /*8760*/  FMUL R23, R78.reuse, R30 ;  /* 0x0000001e4e177220 */ /* 0x040fe20000400000 */
[----:B------:R-:W-:Y:S01]  /*8770*/  FMUL R30, R78, R37 ;  /* 0x000000254e1e7220 */ /* 0x000fe20000400000 */
[----:B------:R-:W-:Y:S01]  /*8780*/  F2FP.SATFINITE.E4M3.F32.PACK_AB_MERGE_C R19, R20, R19, RZ ;  /* 0x000000131413723e */ /* 0x000fe200048070ff */
[C---:B------:R-:W-:Y:S01]  /*8790*/  FMUL R37, R78.reuse, R44 ;  /* 0x0000002c4e257220 */ /* 0x040fe20000400000 */
[C---:B------:R-:W-:Y:S01]  /*87a0*/  FFMA R23, R81.reuse, R104, R23 ;  /* 0x0000006851177223 */ /* 0x040fe20000000017 */
        /* <DEDUP_REMOVED lines=20> */
[----:B------:R-:W-:Y:S01]  /*88f0*/  F2FP.F16.E4M3.UNPACK_B R159, R159.H1 ;  /* 0x0000009fff9f723e */ /* 0x000fe200030006ff */
[----:B------:R-:W-:Y:S01]  /*8900*/  FMUL R38, R78, R45 ;  /* 0x0000002d4e267220 */ /* 0x000fe20000400000 */
[----:B------:R-:W-:Y:S01]  /*8910*/  F2FP.SATFINITE.E4M3.F32.PACK_AB_MERGE_C R19, R28, R27, RZ ;  /* 0x0000001b1c13723e */ /* 0x000fe200048070ff */
[----:B------:R-:W-:Y:S01]  /*8920*/  FFMA R31, R81, R112, R31 ;  /* 0x00000070511f7223 */ /* 0x000fe2000000001f */
[C---:B------:R-:W-:Y:S01]  /*8930*/  FMUL R45, R78.reuse, R52 ;  /* 0x000000344e2d7220 */ /* 0x040fe20000400000 */
[C---:B------:R-:W-:Y:S01]  /*8940*/  FMUL R52, R78.reuse, R59 ;  /* 0x0000003b4e347220 */ /* 0x040fe20000400000 */
[----:B------:R-:W-:Y:S01]  /*8950*/  F2FP.F16.E4M3.UNPACK_B R160, R160.H1 ;  /* 0x000000a0ffa0723e */ /* 0x000fe200030006ff */
[C---:B------:R-:W-:Y:S01]  /*8960*/  FMUL R59, R78.reuse, R66 ;  /* 0x000000424e3b7220 */ /* 0x040fe20000400000 */
[----:B------:R-:W-:Y:S01]  /*8970*/  F2FP.SATFINITE.E4M3.F32.PACK_AB_MERGE_C R66, R13, R12, R14 ;  /* 0x0000000c0d42723e */ /* 0x000fe2000480700e */
        /* <DEDUP_REMOVED lines=11> */
[C---:B------:R-:W-:Y:S01]  /*8a30*/  FFMA R35, R81.reuse, R116, R35 ;  /* 0x0000007451237223 */ /* 0x040fe20000000023 */
[C---:B------:R-:W-:Y:S01]  /*8a40*/  FMUL R36, R78.reuse, R43 ;  /* 0x0000002b4e247220 */ /* 0x040fe20000400000 */
[--C-:B------:R-:W-:Y:S02]  /*8a50*/  HADD2.F32 R120, -RZ, R158.reuse.H0_H0 ;  /* 0x2000009eff787230 */ /* 0x100fe40000004100 */
[C---:B------:R-:W-:Y:S01]  /*8a60*/  FMUL R39, R78.reuse, R46 ;  /* 0x0000002e4e277220 */ /* 0x040fe20000400000 */
[----:B------:R-:W-:Y:S02]  /*8a70*/  HADD2.F32 R123, -RZ, R158.H1_H1 ;  /* 0x3000009eff7b7230 */ /* 0x000fe40000004100 */
        /* <DEDUP_REMOVED lines=8> */
[C---:B------:R-:W-:Y:S01]  /*8b00*/  FFMA R40, R81.reuse, R123, R40 ;  /* 0x0000007b51287223 */ /* 0x040fe20000000028 */
[C---:B------:R-:W-:Y:S01]  /*8b10*/  FMUL R44, R78.reuse, R51 ;  /* 0x000000334e2c7220 */ /* 0x040fe20000400000 */
[C---:B------:R-:W-:Y:S01]  /*8b20*/  FFMA R41, R81.reuse, R122, R41 ;  /* 0x0000007a51297223 */ /* 0x040fe20000000029 */
[C---:B------:R-:W-:Y:S01]  /*8b30*/  FFMA R42, R81.reuse, R125, R42 ;  /* 0x0000007d512a7223 */ /* 0x040fe2000000002a */
[C---:B------:R-:W-:Y:S01]  /*8b40*/  FMUL R46, R78.reuse, R53 ;  /* 0x000000354e2e7220 */ /* 0x040fe20000400000 */
[--C-:B------:R-:W-:Y:S02]  /*8b50*/  HADD2.F32 R128, -RZ, R160.reuse.H0_H0 ;  /* 0x200000a0ff807230 */ /* 0x100fe40000004100 */
[C---:B------:R-:W-:Y:S01]  /*8b60*/  FMUL R50, R78.reuse, R57 ;  /* 0x000000394e327220 */ /* 0x040fe20000400000 */
[C---:B------:R-:W-:Y:S01]  /*8b70*/  FMUL R51, R78.reuse, R58 ;  /* 0x0000003a4e337220 */ /* 0x040fe20000400000 */
[C---:B------:R-:W-:Y:S01]  /*8b80*/  FMUL R53, R78.reuse, R60 ;  /* 0x0000003c4e357220 */ /* 0x040fe20000400000 */
[C---:B------:R-:W-:Y:S01]  /*8b90*/  FFMA R43, R81.reuse, R124, R43 ;  /* 0x0000007c512b7223 */ /* 0x040fe2000000002b */
[----:B------:R-:W-:Y:S02]  /*8ba0*/  HADD2.F32 R131, -RZ, R160.H1_H1 ;  /* 0x300000a0ff837230 */ /* 0x000fe40000004100 */
[C---:B------:R-:W-:Y:S01]  /*8bb0*/  FMUL R47, R78.reuse, R54 ;  /* 0x000000364e2f7220 */ /* 0x040fe20000400000 */
[C---:B------:R-:W-:Y:S01]  /*8bc0*/  FMUL R57, R78.reuse, R64 ;  /* 0x000000404e397220 */ /* 0x040fe20000400000 */
[C---:B------:R-:W-:Y:S01]  /*8bd0*/  FMUL R58, R78.reuse, R65 ;  /* 0x000000414e3a7220 */ /* 0x040fe20000400000 */
[C---:B------:R-:W-:Y:S01]  /*8be0*/  FMUL R60, R78.reuse, R67 ;  /* 0x000000434e3c7220 */ /* 0x040fe20000400000 */
[----:B------:R-:W-:Y:S01]  /*8bf0*/  FFMA R44, R81, R127, R44 ;  /* 0x0000007f512c7223 */ /* 0x000fe2000000002c */
[C---:B------:R-:W-:Y:S01]  /*8c00*/  FMUL R48, R78.reuse, R55 ;  /* 0x000000374e307220 */ /* 0x040fe20000400000 */
[----:B------:R-:W-:Y:S01]  /*8c10*/  F2FP.SATFINITE.E4M3.F32.PACK_AB_MERGE_C R64, R5, R4, R86 ;  /* 0x000000040540723e */ /* 0x000fe20004807056 */
[----:B------:R-:W-:Y:S01]  /*8c20*/  FFMA R45, R81, R126, R45 ;  /* 0x0000007e512d7223 */ /* 0x000fe2000000002d */
[----:B------:R-:W-:Y:S01]  /*8c30*/  F2FP.SATFINITE.E4M3.F32.PACK_AB_MERGE_C R65, R9, R8, R138 ;  /* 0x000000080941723e */ /* 0x000fe2000480708a */
[----:B------:R-:W-:Y:S01]  /*8c40*/  FMUL R49, R78, R56 ;  /* 0x000000384e317220 */ /* 0x000fe20000400000 */
[----:B------:R-:W-:Y:S01]  /*8c50*/  F2FP.SATFINITE.E4M3.F32.PACK_AB_MERGE_C R67, R2, R0, R3 ;  /* 0x000000000243723e */ /* 0x000fe20004807003 */
[C---:B------:R-:W-:Y:S01]  /*8c60*/  FFMA R46, R81.reuse, R129, R46 ;  /* 0x00000081512e7223 */ /* 0x040fe2000000002e */
[----:B------:R-:W-:Y:S01]  /*8c70*/  F2FP.F16.E4M3.UNPACK_B R162, R162.H1 ;  /* 0x000000a2ffa2723e */ /* 0x000fe200030006ff */
[--C-:B------:R-:W-:Y:S02]  /*8c80*/  HADD2.F32 R132, -RZ, R161.reuse.H0_H0 ;  /* 0x200000a1ff847230 */ /* 0x100fe40000004100 */
[C---:B------:R-:W-:Y:S01]  /*8c90*/  FFMA R47, R81.reuse, R128, R47 ;  /* 0x00000080512f7223 */ /* 0x040fe2000000002f */
[----:B------:R1:W-:Y:S01]  /*8ca0*/  STS.128 [R172+UR49+0x6200], R64 ;  /* 0x00620040ac007988 */ /* 0x0003e20008000c31 */
[----:B------:R-:W-:Y:S02]  /*8cb0*/  HADD2.F32 R135, -RZ, R161.H1_H1 ;  /* 0x300000a1ff877230 */ /* 0x000fe40000004100 */
[C---:B------:R-:W-:Y:S01]  /*8cc0*/  FFMA R48, R81.reuse, R131, R48 ;  /* 0x0000008351307223 */ /* 0x040fe20000000030 */
[C---:B------:R-:W-:Y:S01]  /*8cd0*/  FFMA R49, R81.reuse, R130, R49 ;  /* 0x0000008251317223 */ /* 0x040fe20000000031 */
[----:B------:R-:W-:Y:S01]  /*8ce0*/  F2FP.F16.E4M3.UNPACK_B R163, R163.H1 ;  /* 0x000000a3ffa3723e */ /* 0x000fe200030006ff */
[C---:B------:R-:W-:Y:S01]  /*8cf0*/  FFMA R50, R81.reuse, R133, R50 ;  /* 0x0000008551327223 */ /* 0x040fe20000000032 */
[----:B------:R-:W-:Y:S01]  /*8d00*/  FMUL R54, R78, R61 ;  /* 0x0000003d4e367220 */ /* 0x000fe20000400000 */
[--C-:B------:R-:W-:Y:S01]  /*8d10*/  HADD2.F32 R136, -RZ, R162.reuse.H0_H0 ;  /* 0x200000a2ff887230 */ /* 0x100fe20000004100 */
[----:B------:R1:W-:Y:S01]  /*8d20*/  STS.128 [R197+0x6010], R16 ;  /* 0x00601010c5007388 */ /* 0x0003e20000000c00 */
[----:B------:R-:W-:Y:S01]  /*8d30*/  F2FP.SATFINITE.E4M3.F32.PACK_AB_MERGE_C R35, R36, R35, RZ ;  /* 0x000000232423723e */ /* 0x000fe200048070ff */
[C---:B------:R-:W-:Y:S01]  /*8d40*/  FFMA R51, R81.reuse, R132, R51 ;  /* 0x0000008451337223 */ /* 0x040fe20000000033 */
[----:B------:R-:W-:Y:S01]  /*8d50*/  F2FP.SATFINITE.E4M3.F32.PACK_AB_MERGE_C R39, R40, R39, RZ ;  /* 0x000000272827723e */ /* 0x000fe200048070ff */
[----:B------:R-:W-:Y:S02]  /*8d60*/  HADD2.F32 R139, -RZ, R162.H1_H1 ;  /* 0x300000a2ff8b7230 */ /* 0x000fe40000004100 */
[C---:B------:R-:W-:Y:S01]  /*8d70*/  FMUL R55, R78.reuse, R62 ;  /* 0x0000003e4e377220 */ /* 0x040fe20000400000 */
[C---:B------:R-:W-:Y:S01]  /*8d80*/  FFMA R52, R81.reuse, R135, R52 ;  /* 0x0000008751347223 */ /* 0x040fe20000000034 */
[----:B------:R-:W-:Y:S01]  /*8d90*/  FMUL R56, R78, R63 ;  /* 0x0000003f4e387220 */ /* 0x000fe20000400000 */
[C---:B------:R-:W-:Y:S01]  /*8da0*/  FFMA R53, R81.reuse, R134, R53 ;  /* 0x0000008651357223 */ /* 0x040fe20000000035 */
[C---:B------:R-:W-:Y:S01]  /*8db0*/  FFMA R54, R81.reuse, R137, R54 ;  /* 0x0000008951367223 */ /* 0x040fe20000000036 */
[--C-:B------:R-:W-:Y:S02]  /*8dc0*/  HADD2.F32 R84, -RZ, R163.reuse.H0_H0 ;  /* 0x200000a3ff547230 */ /* 0x100fe40000004100 */
[C---:B------:R-:W-:Y:S01]  /*8dd0*/  FFMA R55, R81.reuse, R136, R55 ;  /* 0x0000008851377223 */ /* 0x040fe20000000037 */
[----:B------:R-:W-:Y:S02]  /*8de0*/  HADD2.F32 R85, -RZ, R163.H1_H1 ;  /* 0x300000a3ff557230 */ /* 0x000fe40000004100 */
[C---:B------:R-:W-:Y:S01]  /*8df0*/  FFMA R56, R81.reuse, R139, R56 ;  /* 0x0000008b51387223 */ /* 0x040fe20000000038 */
[----:B------:R-:W-:Y:S01]  /*8e00*/  F2FP.SATFINITE.E4M3.F32.PACK_AB_MERGE_C R43, R44, R43, RZ ;  /* 0x0000002b2c2b723e */ /* 0x000fe200048070ff */
[C---:B------:R-:W-:Y:S01]  /*8e10*/  FFMA R57, R81.reuse, R82, R57 ;  /* 0x0000005251397223 */ /* 0x040fe20000000039 */
[C---:B------:R-:W-:Y:S01]  /*8e20*/  FFMA R58, R81.reuse, R83, R58 ;  /* 0x00000053513a7223 */ /* 0x040fe2000000003a */
[C---:B------:R-:W-:Y:S01]  /*8e30*/  FFMA R59, R81.reuse, R84, R59 ;  /* 0x00000054513b7223 */ /* 0x040fe2000000003b */
[----:B------:R-:W-:Y:S01]  /*8e40*/  F2FP.SATFINITE.E4M3.F32.PACK_AB_MERGE_C R33, R34, R33, R35 ;  /* 0x000000212221723e */ /* 0x000fe20004807023 */
[----:B------:R-:W-:Y:S01]  /*8e50*/  FFMA R60, R81, R85, R60 ;  /* 0x00000055513c7223 */ /* 0x000fe2000000003c */
[----:B------:R-:W-:Y:S02]  /*8e60*/  F2FP.SATFINITE.E4M3.F32.PACK_AB_MERGE_C R32, R30, R29, R32 ;  /* 0x0000001d1e20723e */ /* 0x000fe40004807020 */
        /* <DEDUP_REMOVED lines=11> */
[----:B------:R-:W-:Y:S03]  /*8f20*/  IADD3 R76, PT, PT, R76, 0x1, RZ ;  /* 0x000000014c4c7810 */ /* 0x000fe60007ffe0ff */
        /* <DEDUP_REMOVED lines=9> */
[----:B------:R-:W-:Y:S02]  /*8fc0*/  UIADD3 UR8, UP0, UPT, UR52, 0x680, URZ ;  /* 0x0000068034087890 */ /* 0x000fe4000ff1e0ff */
[----:B------:R-:W-:Y:S02]  /*8fd0*/  UIADD3 UR5, UPT, UPT, UR41, 0x40, URZ ;  /* 0x0000004029057890 */ /* 0x000fe4000fffe0ff */
[----:B------:R-:W-:Y:S02]  /*8fe0*/  UIADD3 UR4, UPT, UPT, UR49, 0x6200, URZ ;  /* 0x0000620031047890 */ /* 0x000fe4000fffe0ff */
[----:B------:R-:W-:Y:S01]  /*8ff0*/  UIADD3.X UR9, UPT, UPT, URZ, UR53, URZ, UP0, !UPT ;  /* 0x00000035ff097290 */ /* 0x000fe200087fe4ff */
[----:B------:R-:W-:Y:S01]  /*9000*/  UMOV UR6, UR42 ;  /* 0x0000002a00067c82 */ /* 0x000fe20008000000 */
[----:B------:R-:W-:Y:S07]  /*9010*/  UMOV UR7, UR36 ;  /* 0x0000002400077c82 */ /* 0x000fee0008000000 */
[----:B------:R2:W-:Y:S01]  /*9020*/  UTMASTG.3D [UR4], [UR8] ;  /* 0x00000004080073b5 */ /* 0x0005e20008010000 */
[----:B------:R0:W-:Y:S01]  /*9030*/  UTMACMDFLUSH ;  /* 0x00000000000079b7 */ /* 0x0001e20000000000 */
[----:B--2---:R-:W-:Y:S04]  /*9040*/  DEPBAR.LE SB0, 0x1 ;  /* 0x000080400000791a */ /* 0x004fe80000000000 */
.L_x_135:
[----:B------:R-:W-:Y:S05]  /*9050*/  BSYNC.RECONVERGENT B0 ;  /* 0x0000000000007941 */ /* 0x000fea0003800200 */
.L_x_134:
[----:B------:R-:W-:Y:S01]  /*9060*/  BAR.SYNC.DEFER_BLOCKING 0x1, 0x80 ;  /* 0x0042000000007b1d */ /* 0x000fe20000010000 */
[----:B------:R-:W-:Y:S01]  /*9070*/  ISETP.NE.AND P2, PT, R194, RZ, PT ;  /* 0x000000ffc200720c */ /* 0x000fe20003f45270 */
[----:B------:R-:W-:Y:S01]  /*9080*/  IMAD.IADD R20, R75, 0x1, R147 ;  /* 0x000000014b147824 */ /* 0x000fe200078e0293 */
[----:B------:R-:W-:Y:S01]  /*9090*/  ISETP.NE.AND P0, PT, R196, 0x2, PT ;  /* 0x00000002c400780c */ /* 0x000fe20003f05270 */
[----:B------:R-:W-:Y:S01]  /*90a0*/  IMAD.IADD R21, R77, 0x1, R170 ;  /* 0x000000014d157824 */ /* 0x000fe200078e02aa */
[----:B------:R-:W-:Y:S02]  /*90b0*/  ISETP.NE.AND P1, PT, R76, 0x4, PT ;  /* 0x000000044c00780c */ /* 0x000fe40003f25270 */
[----:B------:R-:W-:Y:S02]  /*90c0*/  SEL R3, RZ, 0x1, P0 ;  /* 0x00000001ff037807 */ /* 0x000fe40000000000 */
[----:B------:R-:W-:Y:S02]  /*90d0*/  SEL R0, RZ, 0x1, P1 ;  /* 0x00000001ff007807 */ /* 0x000fe40000800000 */
[----:B------:R-:W-:Y:S02]  /*90e0*/  LOP3.LUT R182, R182, R3, RZ, 0x3c, !PT ;  /* 0x00000003b6b67212 */ /* 0x000fe400078e3cff */
[----:B------:R-:W-:Y:S02]  /*90f0*/  LOP3.LUT R183, R183, R0, RZ, 0x3c, !PT ;  /* 0x00000000b7b77212 */ /* 0x000fe400078e3cff */
[----:B------:R-:W-:Y:S02]  /*9100*/  @P2 R2UR UR36, R179 ;  /* 0x00000000b32422ca */ /* 0x000fe400000e0000 */
[----:B------:R-:W-:Y:S02]  /*9110*/  SEL R196, R196, RZ, P0 ;  /* 0x000000ffc4c47207 */ /* 0x000fe40000000000 */
[----:B------:R-:W-:Y:S01]  /*9120*/  SEL R76, R76, RZ, P1 ;  /* 0x000000ff4c4c7207 */ /* 0x000fe20000800000 */
[----:B------:R-:W-:Y:S10]  /*9130*/  @P2 BRA `(.L_x_136) ;  /* 0xffffffc400c02947 */ /* 0x000ff4000383ffff */
[----:B------:R-:W-:Y:S05]  /*9140*/  EXIT ;  /* 0x000000000000794d */ /* 0x000fea0003800000 */
.L_x_25:
[----:B--2---:R2:W4:Y:S02]  /*9150*/  SYNCS.PHASECHK.TRANS64.TRYWAIT P0, [R3+URZ+0x1a0], R2 ;  /* 0x0001a002030075a7 */ /* 0x00452400080011ff */
[----:B----4-:R-:W-:Y:S05]  /*9160*/  @!P0 NANOSLEEP.SYNCS 0x989680 ;  /* 0x009896800000895d */ /* 0x010fea0003900000 */
[----:B------:R-:W4:Y:S02]  /*9170*/  @!P0 SYNCS.PHASECHK.TRANS64 P0, [R3+URZ+0x1a0], R2 ;  /* 0x0001a002030085a7 */ /* 0x000f2400080010ff */
[----:B----4-:R-:W-:Y:S05]  /*9180*/  @!P0 BRA `(.L_x_25) ;  /* 0xfffffffc00f08947 */ /* 0x010fea000383ffff */
[----:B------:R-:W-:Y:S05]  /*9190*/  BRA `(.L_x_137) ;  /* 0xffffff8400f87947 */ /* 0x000fea000383ffff */
.L_x_28:
[----:B-1----:R-:W-:-:S07]  /*91a0*/  MOV R2, UR33 ;  /* 0x0000002100027c02 */ /* 0x002fce0008000f00 */
.L_x_138:
[----:B-1----:R1:W2:Y:S02]  /*91b0*/  SYNCS.PHASECHK.TRANS64.TRYWAIT P0, [R2+URZ+0x80], R5 ;  /* 0x00008005020075a7 */ /* 0x0022a400080011ff */
[----:B--2---:R-:W-:Y:S05]  /*91c0*/  @!P0 NANOSLEEP.SYNCS 0x989680 ;  /* 0x009896800000895d */ /* 0x004fea0003900000 */
[----:B------:R-:W2:Y:S02]  /*91d0*/  @!P0 SYNCS.PHASECHK.TRANS64 P0, [R2+URZ+0x80], R5 ;  /* 0x00008005020085a7 */ /* 0x000ea400080010ff */
[----:B--2---:R-:W-:Y:S05]  /*91e0*/  @!P0 BRA `(.L_x_138) ;  /* 0xfffffffc00f08947 */ /* 0x004fea000383ffff */
[----:B------:R-:W-:Y:S05]  /*91f0*/  BRA `(.L_x_27) ;  /* 0xffffff8800607947 */ /* 0x000fea000383ffff */
.L_x_35:
[----:B-1----:R-:W-:-:S07]  /*9200*/  MOV R2, UR17 ;  /* 0x0000001100027c02 */ /* 0x002fce0008000f00 */
.L_x_139:
[----:B-1----:R1:W2:Y:S02]  /*9210*/  SYNCS.PHASECHK.TRANS64.TRYWAIT P0, [R2+URZ+0x80], R5 ;  /* 0x00008005020075a7 */ /* 0x0022a400080011ff */
[----:B--2---:R-:W-:Y:S05]  /*9220*/  @!P0 NANOSLEEP.SYNCS 0x989680 ;  /* 0x009896800000895d */ /* 0x004fea0003900000 */
[----:B------:R-:W2:Y:S02]  /*9230*/  @!P0 SYNCS.PHASECHK.TRANS64 P0, [R2+URZ+0x80], R5 ;  /* 0x00008005020085a7 */ /* 0x000ea400080010ff */
[----:B--2---:R-:W-:Y:S05]  /*9240*/  @!P0 BRA `(.L_x_139) ;  /* 0xfffffffc00f08947 */ /* 0x004fea000383ffff */
[----:B------:R-:W-:Y:S05]  /*9250*/  BRA `(.L_x_34) ;  /* 0xffffff8c001c7947 */ /* 0x000fea000383ffff */
.L_x_40:
[----:B-1----:R1:W2:Y:S02]  /*9260*/  SYNCS.PHASECHK.TRANS64.TRYWAIT P0, [R2+URZ+0x130], R3 ;  /* 0x00013003020075a7 */ /* 0x0022a400080011ff */
[----:B--2---:R-:W-:Y:S05]  /*9270*/  @!P0 NANOSLEEP.SYNCS 0x989680 ;  /* 0x009896800000895d */ /* 0x004fea0003900000 */
[----:B------:R-:W2:Y:S02]  /*9280*/  @!P0 SYNCS.PHASECHK.TRANS64 P0, [R2+URZ+0x130], R3 ;  /* 0x00013003020085a7 */ /* 0x000ea400080010ff */
[----:B--2---:R-:W-:Y:S05]  /*9290*/  @!P0 BRA `(.L_x_40) ;  /* 0xfffffffc00f08947 */ /* 0x004fea000383ffff */
[----:B------:R-:W-:Y:S05]  /*92a0*/  BRA `(.L_x_140) ;  /* 0xffffff8c00c07947 */ /* 0x000fea000383ffff */
.L_x_44:
[----:B---3--:R-:W-:-:S07]  /*92b0*/  MOV R0, UR5 ;  /* 0x0000000500007c02 */ /* 0x008fce0008000f00 */
.L_x_141:
[----:B-1----:R1:W2:Y:S02]  /*92c0*/  SYNCS.PHASECHK.TRANS64.TRYWAIT P0, [R0+URZ], R3 ;  /* 0x00000003000075a7 */ /* 0x0022a400080011ff */
[----:B--2---:R-:W-:Y:S05]  /*92d0*/  @!P0 NANOSLEEP.SYNCS 0x989680 ;  /* 0x009896800000895d */ /* 0x004fea0003900000 */
[----:B------:R-:W2:Y:S02]  /*92e0*/  @!P0 SYNCS.PHASECHK.TRANS64 P0, [R0+URZ], R3 ;  /* 0x00000003000085a7 */ /* 0x000ea400080010ff */
[----:B--2---:R-:W-:Y:S05]  /*92f0*/  @!P0 BRA `(.L_x_141) ;  /* 0xfffffffc00f08947 */ /* 0x004fea000383ffff */
[----:B------:R-:W-:Y:S05]  /*9300*/  BRA `(.L_x_142) ;  /* 0xffffff9400307947 */ /* 0x000fea000383ffff */
.L_x_45:
[----:B---3--:R-:W-:-:S07]  /*9310*/  MOV R0, UR5 ;  /* 0x0000000500007c02 */ /* 0x008fce0008000f00 */
.L_x_143:
[----:B-1----:R1:W2:Y:S02]  /*9320*/  SYNCS.PHASECHK.TRANS64.TRYWAIT P0, [R0+URZ], R3 ;  /* 0x00000003000075a7 */ /* 0x0022a400080011ff */
[----:B--2---:R-:W-:Y:S05]  /*9330*/  @!P0 NANOSLEEP.SYNCS 0x989680 ;  /* 0x009896800000895d */ /* 0x004fea0003900000 */
[----:B------:R-:W2:Y:S02]  /*9340*/  @!P0 SYNCS.PHASECHK.TRANS64 P0, [R0+URZ], R3 ;  /* 0x00000003000085a7 */ /* 0x000ea400080010ff */
[----:B--2---:R-:W-:Y:S05]  /*9350*/  @!P0 BRA `(.L_x_143) ;  /* 0xfffffffc00f08947 */ /* 0x004fea000383ffff */
[----:B------:R-:W-:Y:S05]  /*9360*/  BRA `(.L_x_144) ;  /* 0xffffff94003c7947 */ /* 0x000fea000383ffff */
.L_x_46:
[----:B---3--:R-:W-:-:S07]  /*9370*/  MOV R0, UR5 ;  /* 0x0000000500007c02 */ /* 0x008fce0008000f00 */
.L_x_145:
[----:B-1----:R1:W2:Y:S02]  /*9380*/  SYNCS.PHASECHK.TRANS64.TRYWAIT P0, [R0+URZ], R3 ;  /* 0x00000003000075a7 */ /* 0x0022a400080011ff */
[----:B--2---:R-:W-:Y:S05]  /*9390*/  @!P0 NANOSLEEP.SYNCS 0x989680 ;  /* 0x009896800000895d */ /* 0x004fea0003900000 */
[----:B------:R-:W2:Y:S02]  /*93a0*/  @!P0 SYNCS.PHASECHK.TRANS64 P0, [R0+URZ], R3 ;  /* 0x00000003000085a7 */ /* 0x000ea400080010ff */
[----:B--2---:R-:W-:Y:S05]  /*93b0*/  @!P0 BRA `(.L_x_145) ;  /* 0xfffffffc00f08947 */ /* 0x004fea000383ffff */
[----:B------:R-:W-:Y:S05]  /*93c0*/  BRA `(.L_x_146) ;  /* 0xffffff9400487947 */ /* 0x000fea000383ffff */
.L_x_47:
[----:B---3--:R-:W-:-:S07]  /*93d0*/  MOV R0, UR5 ;  /* 0x0000000500007c02 */ /* 0x008fce0008000f00 */
.L_x_147:
[----:B-1----:R1:W2:Y:S02]  /*93e0*/  SYNCS.PHASECHK.TRANS64.TRYWAIT P0, [R0+URZ], R3 ;  /* 0x00000003000075a7 */ /* 0x0022a400080011ff */
[----:B--2---:R-:W-:Y:S05]  /*93f0*/  @!P0 NANOSLEEP.SYNCS 0x989680 ;  /* 0x009896800000895d */ /* 0x004fea0003900000 */
[----:B------:R-:W2:Y:S02]  /*9400*/  @!P0 SYNCS.PHASECHK.TRANS64 P0, [R0+URZ], R3 ;  /* 0x00000003000085a7 */ /* 0x000ea400080010ff */
[----:B--2---:R-:W-:Y:S05]  /*9410*/  @!P0 BRA `(.L_x_147) ;  /* 0xfffffffc00f08947 */ /* 0x004fea000383ffff */
[----:B------:R-:W-:Y:S05]  /*9420*/  BRA `(.L_x_148) ;  /* 0xffffff9400547947 */ /* 0x000fea000383ffff */
.L_x_48:
[----:B---3--:R-:W-:-:S07]  /*9430*/  MOV R0, UR5 ;  /* 0x0000000500007c02 */ /* 0x008fce0008000f00 */
.L_x_149:
[----:B-1----:R1:W2:Y:S02]  /*9440*/  SYNCS.PHASECHK.TRANS64.TRYWAIT P0, [R0+URZ], R3 ;  /* 0x00000003000075a7 */ /* 0x0022a400080011ff */
[----:B--2---:R-:W-:Y:S05]  /*9450*/  @!P0 NANOSLEEP.SYNCS 0x989680 ;  /* 0x009896800000895d */ /* 0x004fea0003900000 */
[----:B------:R-:W2:Y:S02]  /*9460*/  @!P0 SYNCS.PHASECHK.TRANS64 P0, [R0+URZ], R3 ;  /* 0x00000003000085a7 */ /* 0x000ea400080010ff */
[----:B--2---:R-:W-:Y:S05]  /*9470*/  @!P0 BRA `(.L_x_149) ;  /* 0xfffffffc00f08947 */ /* 0x004fea000383ffff */
[----:B------:R-:W-:Y:S05]  /*9480*/  BRA `(.L_x_150) ;  /* 0xffffff9400607947 */ /* 0x000fea000383ffff */
.L_x_49:
[----:B---3--:R-:W-:-:S07]  /*9490*/  MOV R0, UR5 ;  /* 0x0000000500007c02 */ /* 0x008fce0008000f00 */
.L_x_151:
[----:B-1----:R1:W2:Y:S02]  /*94a0*/  SYNCS.PHASECHK.TRANS64.TRYWAIT P0, [R0+URZ], R3 ;  /* 0x00000003000075a7 */ /* 0x0022a400080011ff */
[----:B--2---:R-:W-:Y:S05]  /*94b0*/  @!P0 NANOSLEEP.SYNCS 0x989680 ;  /* 0x009896800000895d */ /* 0x004fea0003900000 */
[----:B------:R-:W2:Y:S02]  /*94c0*/  @!P0 SYNCS.PHASECHK.TRANS64 P0, [R0+URZ], R3 ;  /* 0x00000003000085a7 */ /* 0x000ea400080010ff */
[----:B--2---:R-:W-:Y:S05]  /*94d0*/  @!P0 BRA `(.L_x_151) ;  /* 0xfffffffc00f08947 */ /* 0x004fea000383ffff */
[----:B------:R-:W-:Y:S05]  /*94e0*/  BRA `(.L_x_152) ;  /* 0xffffff94006c7947 */ /* 0x000fea000383ffff */
.L_x_50:
[----:B---3--:R-:W-:-:S07]  /*94f0*/  MOV R0, UR5 ;  /* 0x0000000500007c02 */ /* 0x008fce0008000f00 */
.L_x_153:
[----:B-1----:R1:W2:Y:S02]  /*9500*/  SYNCS.PHASECHK.TRANS64.TRYWAIT P0, [R0+URZ], R3 ;  /* 0x00000003000075a7 */ /* 0x0022a400080011ff */
[----:B--2---:R-:W-:Y:S05]  /*9510*/  @!P0 NANOSLEEP.SYNCS 0x989680 ;  /* 0x009896800000895d */ /* 0x004fea0003900000 */
[----:B------:R-:W2:Y:S02]  /*9520*/  @!P0 SYNCS.PHASECHK.TRANS64 P0, [R0+URZ], R3 ;  /* 0x00000003000085a7 */ /* 0x000ea400080010ff */
[----:B--2---:R-:W-:Y:S05]  /*9530*/  @!P0 BRA `(.L_x_153) ;  /* 0xfffffffc00f08947 */ /* 0x004fea000383ffff */
[----:B------:R-:W-:Y:S05]  /*9540*/  BRA `(.L_x_154) ;  /* 0xffffff9400787947 */ /* 0x000fea000383ffff */
.L_x_51:
[----:B---3--:R-:W-:-:S07]  /*9550*/  MOV R0, UR5 ;  /* 0x0000000500007c02 */ /* 0x008fce0008000f00 */
.L_x_155:
[----:B-1----:R1:W2:Y:S02]  /*9560*/  SYNCS.PHASECHK.TRANS64.TRYWAIT P0, [R0+URZ], R3 ;  /* 0x00000003000075a7 */ /* 0x0022a400080011ff */
[----:B--2---:R-:W-:Y:S05]  /*9570*/  @!P0 NANOSLEEP.SYNCS 0x989680 ;  /* 0x009896800000895d */ /* 0x004fea0003900000 */
[----:B------:R-:W2:Y:S02]  /*9580*/  @!P0 SYNCS.PHASECHK.TRANS64 P0, [R0+URZ], R3 ;  /* 0x00000003000085a7 */ /* 0x000ea400080010ff */
[----:B--2---:R-:W-:Y:S05]  /*9590*/  @!P0 BRA `(.L_x_155) ;  /* 0xfffffffc00f08947 */ /* 0x004fea000383ffff */
[----:B------:R-:W-:Y:S05]  /*95a0*/  BRA `(.L_x_156) ;  /* 0xffffff9400847947 */ /* 0x000fea000383ffff */
.L_x_52:
[----:B---3--:R-:W-:-:S07]  /*95b0*/  MOV R0, UR5 ;  /* 0x0000000500007c02 */ /* 0x008fce0008000f00 */
.L_x_157:
[----:B-1----:R1:W2:Y:S02]  /*95c0*/  SYNCS.PHASECHK.TRANS64.TRYWAIT P0, [R0+URZ], R3 ;  /* 0x00000003000075a7 */ /* 0x0022a400080011ff */
[----:B--2---:R-:W-:Y:S05]  /*95d0*/  @!P0 NANOSLEEP.SYNCS 0x989680 ;  /* 0x009896800000895d */ /* 0x004fea0003900000 */
[----:B------:R-:W2:Y:S02]  /*95e0*/  @!P0 SYNCS.PHASECHK.TRANS64 P0, [R0+URZ], R3 ;  /* 0x00000003000085a7 */ /* 0x000ea400080010ff */
[----:B--2---:R-:W-:Y:S05]  /*95f0*/  @!P0 BRA `(.L_x_157) ;  /* 0xfffffffc00f08947 */ /* 0x004fea000383ffff */
[----:B------:R-:W-:Y:S05]  /*9600*/  BRA `(.L_x_158) ;  /* 0xffffff9400907947 */ /* 0x000fea000383ffff */
.L_x_53:
[----:B---3--:R-:W-:-:S07]  /*9610*/  MOV R0, UR5 ;  /* 0x0000000500007c02 */ /* 0x008fce0008000f00 */
.L_x_159:
[----:B-1----:R1:W2:Y:S02]  /*9620*/  SYNCS.PHASECHK.TRANS64.TRYWAIT P0, [R0+URZ], R3 ;  /* 0x00000003000075a7 */ /* 0x0022a400080011ff */
[----:B--2---:R-:W-:Y:S05]  /*9630*/  @!P0 NANOSLEEP.SYNCS 0x989680 ;  /* 0x009896800000895d */ /* 0x004fea0003900000 */
[----:B------:R-:W2:Y:S02]  /*9640*/  @!P0 SYNCS.PHASECHK.TRANS64 P0, [R0+URZ], R3 ;  /* 0x00000003000085a7 */ /* 0x000ea400080010ff */
[----:B--2---:R-:W-:Y:S05]  /*9650*/  @!P0 BRA `(.L_x_159) ;  /* 0xfffffffc00f08947 */ /* 0x004fea000383ffff */
[----:B------:R-:W-:Y:S05]  /*9660*/  BRA `(.L_x_160) ;  /* 0xffffff94009c7947 */ /* 0x000fea000383ffff */
.L_x_54:
[----:B---3--:R-:W-:-:S07]  /*9670*/  MOV R0, UR5 ;  /* 0x0000000500007c02 */ /* 0x008fce0008000f00 */
.L_x_161:
[----:B-1----:R1:W2:Y:S02]  /*9680*/  SYNCS.PHASECHK.TRANS64.TRYWAIT P0, [R0+URZ], R3 ;  /* 0x00000003000075a7 */ /* 0x0022a400080011ff */
[----:B--2---:R-:W-:Y:S05]  /*9690*/  @!P0 NANOSLEEP.SYNCS 0x989680 ;  /* 0x009896800000895d */ /* 0x004fea0003900000 */
[----:B------:R-:W2:Y:S02]  /*96a0*/  @!P0 SYNCS.PHASECHK.TRANS64 P0, [R0+URZ], R3 ;  /* 0x00000003000085a7 */ /* 0x000ea400080010ff */
[----:B--2---:R-:W-:Y:S05]  /*96b0*/  @!P0 BRA `(.L_x_161) ;  /* 0xfffffffc00f08947 */ /* 0x004fea000383ffff */
[----:B------:R-:W-:Y:S05]  /*96c0*/  BRA `(.L_x_162) ;  /* 0xffffff9400a87947 */ /* 0x000fea000383ffff */
.L_x_55:
[----:B---3--:R-:W-:-:S07]  /*96d0*/  MOV R0, UR5 ;  /* 0x0000000500007c02 */ /* 0x008fce0008000f00 */
.L_x_163:
[----:B-1----:R1:W2:Y:S02]  /*96e0*/  SYNCS.PHASECHK.TRANS64.TRYWAIT P0, [R0+URZ], R3 ;  /* 0x00000003000075a7 */ /* 0x0022a400080011ff */
[----:B--2---:R-:W-:Y:S05]  /*96f0*/  @!P0 NANOSLEEP.SYNCS 0x989680 ;  /* 0x009896800000895d */ /* 0x004fea0003900000 */
[----:B------:R-:W2:Y:S02]  /*9700*/  @!P0 SYNCS.PHASECHK.TRANS64 P0, [R0+URZ], R3 ;  /* 0x00000003000085a7 */ /* 0x000ea400080010ff */
[----:B--2---:R-:W-:Y:S05]  /*9710*/  @!P0 BRA `(.L_x_163) ;  /* 0xfffffffc00f08947 */ /* 0x004fea000383ffff */
[----:B------:R-:W-:Y:S05]  /*9720*/  BRA `(.L_x_164) ;  /* 0xffffff9400b47947 */ /* 0x000fea000383ffff */
.L_x_56:
[----:B---3--:R-:W-:-:S07]  /*9730*/  MOV R0, UR5 ;  /* 0x0000000500007c02 */ /* 0x008fce0008000f00 */
.L_x_165:
[----:B-1----:R1:W2:Y:S02]  /*9740*/  SYNCS.PHASECHK.TRANS64.TRYWAIT P0, [R0+URZ], R3 ;  /* 0x00000003000075a7 */ /* 0x0022a400080011ff */
[----:B--2---:R-:W-:Y:S05]  /*9750*/  @!P0 NANOSLEEP.SYNCS 0x989680 ;  /* 0x009896800000895d */ /* 0x004fea0003900000 */
[----:B------:R-:W2:Y:S02]  /*9760*/  @!P0 SYNCS.PHASECHK.TRANS64 P0, [R0+URZ], R3 ;  /* 0x00000003000085a7 */ /* 0x000ea400080010ff */
[----:B--2---:R-:W-:Y:S05]  /*9770*/  @!P0 BRA `(.L_x_165) ;  /* 0xfffffffc00f08947 */ /* 0x004fea000383ffff */
[----:B------:R-:W-:Y:S05]  /*9780*/  BRA `(.L_x_166) ;  /* 0xffffff9400c07947 */ /* 0x000fea000383ffff */
.L_x_57:
[----:B---3--:R-:W-:-:S07]  /*9790*/  MOV R0, UR5 ;  /* 0x0000000500007c02 */ /* 0x008fce0008000f00 */
.L_x_167:
[----:B-1----:R1:W2:Y:S02]  /*97a0*/  SYNCS.PHASECHK.TRANS64.TRYWAIT P0, [R0+URZ], R3 ;  /* 0x00000003000075a7 */ /* 0x0022a400080011ff */
[----:B--2---:R-:W-:Y:S05]  /*97b0*/  @!P0 NANOSLEEP.SYNCS 0x989680 ;  /* 0x009896800000895d */ /* 0x004fea0003900000 */
[----:B------:R-:W2:Y:S02]  /*97c0*/  @!P0 SYNCS.PHASECHK.TRANS64 P0, [R0+URZ], R3 ;  /* 0x00000003000085a7 */ /* 0x000ea400080010ff */
[----:B--2---:R-:W-:Y:S05]  /*97d0*/  @!P0 BRA `(.L_x_167) ;  /* 0xfffffffc00f08947 */ /* 0x004fea000383ffff */
[----:B------:R-:W-:Y:S05]  /*97e0*/  BRA `(.L_x_168) ;  /* 0xffffff9400cc7947 */ /* 0x000fea000383ffff */
.L_x_58:
[----:B---3--:R-:W-:-:S07]  /*97f0*/  MOV R0, UR5 ;  /* 0x0000000500007c02 */ /* 0x008fce0008000f00 */
.L_x_169:
[----:B-1----:R1:W2:Y:S02]  /*9800*/  SYNCS.PHASECHK.TRANS64.TRYWAIT P0, [R0+URZ], R3 ;  /* 0x00000003000075a7 */ /* 0x0022a400080011ff */
[----:B--2---:R-:W-:Y:S05]  /*9810*/  @!P0 NANOSLEEP.SYNCS 0x989680 ;  /* 0x009896800000895d */ /* 0x004fea0003900000 */
[----:B------:R-:W2:Y:S02]  /*9820*/  @!P0 SYNCS.PHASECHK.TRANS64 P0, [R0+URZ], R3 ;  /* 0x00000003000085a7 */ /* 0x000ea400080010ff */
[----:B--2---:R-:W-:Y:S05]  /*9830*/  @!P0 BRA `(.L_x_169) ;  /* 0xfffffffc00f08947 */ /* 0x004fea000383ffff */
[----:B------:R-:W-:Y:S05]  /*9840*/  BRA `(.L_x_170) ;  /* 0xffffff9400d87947 */ /* 0x000fea000383ffff */
.L_x_61:
[----:B-1----:R1:W2:Y:S02]  /*9850*/  SYNCS.PHASECHK.TRANS64.TRYWAIT P0, [R0+URZ+0x190], R5 ;  /* 0x00019005000075a7 */ /* 0x0022a400080011ff */
[----:B--2---:R-:W-:Y:S05]  /*9860*/  @!P0 NANOSLEEP.SYNCS 0x989680 ;  /* 0x009896800000895d */ /* 0x004fea0003900000 */
[----:B------:R-:W2:Y:S02]  /*9870*/  @!P0 SYNCS.PHASECHK.TRANS64 P0, [R0+URZ+0x190], R5 ;  /* 0x00019005000085a7 */ /* 0x000ea400080010ff */
[----:B--2---:R-:W-:Y:S05]  /*9880*/  @!P0 BRA `(.L_x_61) ;  /* 0xfffffffc00f08947 */ /* 0x004fea000383ffff */
[----:B------:R-:W-:Y:S05]  /*9890*/  BRA `(.L_x_171) ;  /* 0xffffff9800387947 */ /* 0x000fea000383ffff */
.L_x_62:
[----:B------:R-:W-:-:S07]  /*98a0*/  MOV R0, UR5 ;  /* 0x0000000500007c02 */ /* 0x000fce0008000f00 */
.L_x_172:
[----:B-1----:R1:W2:Y:S02]  /*98b0*/  SYNCS.PHASECHK.TRANS64.TRYWAIT P0, [R0+URZ+0x140], R7 ;  /* 0x00014007000075a7 */ /* 0x0022a400080011ff */
[----:B--2---:R-:W-:Y:S05]  /*98c0*/  @!P0 NANOSLEEP.SYNCS 0x989680 ;  /* 0x009896800000895d */ /* 0x004fea0003900000 */
[----:B------:R-:W2:Y:S02]  /*98d0*/  @!P0 SYNCS.PHASECHK.TRANS64 P0, [R0+URZ+0x140], R7 ;  /* 0x00014007000085a7 */ /* 0x000ea400080010ff */
[----:B--2---:R-:W-:Y:S05]  /*98e0*/  @!P0 BRA `(.L_x_172) ;  /* 0xfffffffc00f08947 */ /* 0x004fea000383ffff */
[----:B------:R-:W-:Y:S05]  /*98f0*/  BRA `(.L_x_173) ;  /* 0xffffff9800487947 */ /* 0x000fea000383ffff */
.L_x_63:
[----:B-1----:R1:W2:Y:S02]  /*9900*/  SYNCS.PHASECHK.TRANS64.TRYWAIT P1, [R0+URZ+0x130], R5 ;  /* 0x00013005000075a7 */ /* 0x0022a400080211ff */
[----:B--2---:R-:W-:Y:S05]  /*9910*/  @!P1 NANOSLEEP.SYNCS 0x989680 ;  /* 0x009896800000995d */ /* 0x004fea0003900000 */
[----:B------:R-:W2:Y:S02]  /*9920*/  @!P1 SYNCS.PHASECHK.TRANS64 P1, [R0+URZ+0x130], R5 ;  /* 0x00013005000095a7 */ /* 0x000ea400080210ff */
[----:B--2---:R-:W-:Y:S05]  /*9930*/  @!P1 BRA `(.L_x_63) ;  /* 0xfffffffc00f09947 */ /* 0x004fea000383ffff */
[----:B------:R-:W-:Y:S05]  /*9940*/  BRA `(.L_x_174) ;  /* 0xffffff9800787947 */ /* 0x000fea000383ffff */
.L_x_66:
[----:B------:R-:W-:-:S07]  /*9950*/  MOV R0, UR5 ;  /* 0x0000000500007c02 */ /* 0x000fce0008000f00 */
.L_x_175:
[----:B-1----:R1:W2:Y:S02]  /*9960*/  SYNCS.PHASECHK.TRANS64.TRYWAIT P0, [R0+URZ+0x140], R3 ;  /* 0x00014003000075a7 */ /* 0x0022a400080011ff */
[----:B--2---:R-:W-:Y:S05]  /*9970*/  @!P0 NANOSLEEP.SYNCS 0x989680 ;  /* 0x009896800000895d */ /* 0x004fea0003900000 */
[----:B------:R-:W2:Y:S02]  /*9980*/  @!P0 SYNCS.PHASECHK.TRANS64 P0, [R0+URZ+0x140], R3 ;  /* 0x00014003000085a7 */ /* 0x000ea400080010ff */
[----:B--2---:R-:W-:Y:S05]  /*9990*/  @!P0 BRA `(.L_x_175) ;  /* 0xfffffffc00f08947 */ /* 0x004fea000383ffff */
[----:B------:R-:W-:Y:S05]  /*99a0*/  BRA `(.L_x_65) ;  /* 0xffffff9800cc7947 */ /* 0x000fea000383ffff */
.L_x_75:
[----:B-1----:R-:W-:-:S04]  /*99b0*/  MOV R4, UR6 ;  /* 0x0000000600047c02 */ /* 0x002fc80008000f00 */
[----:B------:R1:W2:Y:S03]  /*99c0*/  SYNCS.PHASECHK.TRANS64.TRYWAIT P0, [R4+URZ+0x8], R5 ;  /* 0x00000805040075a7 */ /* 0x0002a600080011ff */
[----:B--2---:R-:W-:Y:S05]  /*99d0*/  @!P0 NANOSLEEP.SYNCS 0x989680 ;  /* 0x009896800000895d */ /* 0x004fea0003900000 */
[----:B------:R-:W2:Y:S02]  /*99e0*/  @!P0 SYNCS.PHASECHK.TRANS64 P0, [R4+URZ+0x8], R5 ;  /* 0x00000805040085a7 */ /* 0x000ea400080010ff */
[----:B--2---:R-:W-:Y:S05]  /*99f0*/  @!P0 BRA `(.L_x_75) ;  /* 0xfffffffc00ec8947 */ /* 0x004fea000383ffff */
[----:B------:R-:W-:Y:S05]  /*9a00*/  BRA `(.L_x_74) ;  /* 0xffffff9c00807947 */ /* 0x000fea000383ffff */
.L_x_77:
[----:B------:R-:W-:Y:S01]  /*9a10*/  BSSY B0, `(.L_x_176) ;  /* 0x0000006000007945 */ /* 0x000fe20003800000 */
[----:B------:R-:W-:-:S07]  /*9a20*/  MOV R15, 0xffffffff ;  /* 0xffffffff000f7802 */ /* 0x000fce0000000f00 */
[----:B-1---5:R-:W-:Y:S05]  /*9a30*/  WARPSYNC.COLLECTIVE R15, `(.L_x_177) ;  /* 0x000000000f0c7348 */ /* 0x022fea0003c00000 */
[----:B------:R-:W-:Y:S02]  /*9a40*/  ELECT P6, UR79, PT ;  /* 0x00000000004f782f */ /* 0x000fe400038c0000 */
[----:B------:R-:W-:Y:S01]  /*9a50*/  MOV R14, UR79 ;  /* 0x0000004f000e7c02 */ /* 0x000fe20008000f00 */
[----:B-1---5:R-:W-:Y:S10]  /*9a60*/  ENDCOLLECTIVE ;  /* 0x000000000000791b */ /* 0x022ff40003800000 */
.L_x_177:
[----:B------:R-:W-:Y:S05]  /*9a70*/  BSYNC B0 ;  /* 0x0000000000007941 */ /* 0x000fea0003800000 */
.L_x_176:
[----:B------:R-:W-:Y:S05]  /*9a80*/  BRA `(.L_x_178) ;  /* 0xffffff9c00b07947 */ /* 0x000fea000383ffff */
.L_x_79:
[----:B-1----:R-:W-:-:S04]  /*9a90*/  MOV R2, UR6 ;  /* 0x0000000600027c02 */ /* 0x002fc80008000f00 */
[----:B------:R1:W2:Y:S03]  /*9aa0*/  SYNCS.PHASECHK.TRANS64.TRYWAIT P0, [R2+URZ+0x8], R3 ;  /* 0x00000803020075a7 */ /* 0x0002a600080011ff */
[----:B--2---:R-:W-:Y:S05]  /*9ab0*/  @!P0 NANOSLEEP.SYNCS 0x989680 ;  /* 0x009896800000895d */ /* 0x004fea0003900000 */
[----:B------:R-:W2:Y:S02]  /*9ac0*/  @!P0 SYNCS.PHASECHK.TRANS64 P0, [R2+URZ+0x8], R3 ;  /* 0x00000803020085a7 */ /* 0x000ea400080010ff */
[----:B--2---:R-:W-:Y:S05]  /*9ad0*/  @!P0 BRA `(.L_x_79) ;  /* 0xfffffffc00ec8947 */ /* 0x004fea000383ffff */
[----:B------:R-:W-:Y:S05]  /*9ae0*/  BRA `(.L_x_78) ;  /* 0xffffff9c00b47947 */ /* 0x000fea000383ffff */
.L_x_80:
[----:B-1----:R1:W2:Y:S02]  /*9af0*/  SYNCS.PHASECHK.TRANS64.TRYWAIT P0, [R0+URZ+0x130], R5 ;  /* 0x00013005000075a7 */ /* 0x0022a400080011ff */
[----:B--2---:R-:W-:Y:S05]  /*9b00*/  @!P0 NANOSLEEP.SYNCS 0x989680 ;  /* 0x009896800000895d */ /* 0x004fea0003900000 */
[----:B------:R-:W2:Y:S02]  /*9b10*/  @!P0 SYNCS.PHASECHK.TRANS64 P0, [R0+URZ+0x130], R5 ;  /* 0x00013005000085a7 */ /* 0x000ea400080010ff */
[----:B--2---:R-:W-:Y:S05]  /*9b20*/  @!P0 BRA `(.L_x_80) ;  /* 0xfffffffc00f08947 */ /* 0x004fea000383ffff */
[----:B------:R-:W-:Y:S05]  /*9b30*/  BRA `(.L_x_179) ;  /* 0xffffffa000907947 */ /* 0x000fea000383ffff */
.L_x_82:
[----:B------:R-:W-:-:S07]  /*9b40*/  MOV R0, UR10 ;  /* 0x0000000a00007c02 */ /* 0x000fce0008000f00 */
.L_x_180:
[----:B-1----:R1:W2:Y:S02]  /*9b50*/  SYNCS.PHASECHK.TRANS64.TRYWAIT P0, [R0+URZ+0x170], R5 ;  /* 0x00017005000075a7 */ /* 0x0022a400080011ff */
[----:B--2---:R-:W-:Y:S05]  /*9b60*/  @!P0 NANOSLEEP.SYNCS 0x989680 ;  /* 0x009896800000895d */ /* 0x004fea0003900000 */
[----:B------:R-:W2:Y:S02]  /*9b70*/  @!P0 SYNCS.PHASECHK.TRANS64 P0, [R0+URZ+0x170], R5 ;  /* 0x00017005000085a7 */ /* 0x000ea400080010ff */
[----:B--2---:R-:W-:Y:S05]  /*9b80*/  @!P0 BRA `(.L_x_180) ;  /* 0xfffffffc00f08947 */ /* 0x004fea000383ffff */
[----:B------:R-:W-:Y:S05]  /*9b90*/  BRA `(.L_x_181) ;  /* 0xffffffa000dc7947 */ /* 0x000fea000383ffff */
.L_x_85:
[----:B------:R-:W-:Y:S07]  /*9ba0*/  MOV R0, UR9 ;  /* 0x0000000900007c02 */ /* 0x000fee0008000f00 */
.L_x_182:
[----:B-1----:R1:W2:Y:S02]  /*9bb0*/  SYNCS.PHASECHK.TRANS64.TRYWAIT P0, [R0+URZ], R5 ;  /* 0x00000005000075a7 */ /* 0x0022a400080011ff */
[----:B--2---:R-:W-:Y:S05]  /*9bc0*/  @!P0 NANOSLEEP.SYNCS 0x989680 ;  /* 0x009896800000895d */ /* 0x004fea0003900000 */
[----:B------:R-:W2:Y:S02]  /*9bd0*/  @!P0 SYNCS.PHASECHK.TRANS64 P0, [R0+URZ], R5 ;  /* 0x00000005000085a7 */ /* 0x000ea400080010ff */
[----:B--2---:R-:W-:Y:S05]  /*9be0*/  @!P0 BRA `(.L_x_182) ;  /* 0xfffffffc00f08947 */ /* 0x004fea000383ffff */
[----:B------:R-:W-:Y:S05]  /*9bf0*/  BRA `(.L_x_84) ;  /* 0xffffffa000f07947 */ /* 0x000fea000383ffff */
.L_x_89:
[----:B-1----:R-:W-:-:S07]  /*9c00*/  MOV R0, UR7 ;  /* 0x0000000700007c02 */ /* 0x002fce0008000f00 */
.L_x_183:
[----:B-1----:R1:W2:Y:S02]  /*9c10*/  SYNCS.PHASECHK.TRANS64.TRYWAIT P0, [R0+URZ], R3 ;  /* 0x00000003000075a7 */ /* 0x0022a400080011ff */
[----:B--2---:R-:W-:Y:S05]  /*9c20*/  @!P0 NANOSLEEP.SYNCS 0x989680 ;  /* 0x009896800000895d */ /* 0x004fea0003900000 */
[----:B------:R-:W2:Y:S02]  /*9c30*/  @!P0 SYNCS.PHASECHK.TRANS64 P0, [R0+URZ], R3 ;  /* 0x00000003000085a7 */ /* 0x000ea400080010ff */
[----:B--2---:R-:W-:Y:S05]  /*9c40*/  @!P0 BRA `(.L_x_183) ;  /* 0xfffffffc00f08947 */ /* 0x004fea000383ffff */
[----:B------:R-:W-:Y:S05]  /*9c50*/  BRA `(.L_x_184) ;  /* 0xffffffa400bc7947 */ /* 0x000fea000383ffff */
.L_x_90:
[----:B------:R-:W-:-:S07]  /*9c60*/  MOV R0, UR7 ;  /* 0x0000000700007c02 */ /* 0x000fce0008000f00 */
.L_x_185:
[----:B-1----:R1:W2:Y:S02]  /*9c70*/  SYNCS.PHASECHK.TRANS64.TRYWAIT P0, [R0+URZ], R3 ;  /* 0x00000003000075a7 */ /* 0x0022a400080011ff */
[----:B--2---:R-:W-:Y:S05]  /*9c80*/  @!P0 NANOSLEEP.SYNCS 0x989680 ;  /* 0x009896800000895d */ /* 0x004fea0003900000 */
[----:B------:R-:W2:Y:S02]  /*9c90*/  @!P0 SYNCS.PHASECHK.TRANS64 P0, [R0+URZ], R3 ;  /* 0x00000003000085a7 */ /* 0x000ea400080010ff */
[----:B--2---:R-:W-:Y:S05]  /*9ca0*/  @!P0 BRA `(.L_x_185) ;  /* 0xfffffffc00f08947 */ /* 0x004fea000383ffff */
[----:B------:R-:W-:Y:S05]  /*9cb0*/  BRA `(.L_x_186) ;  /* 0xffffffa400c87947 */ /* 0x000fea000383ffff */
.L_x_91:
[----:B------:R-:W-:-:S07]  /*9cc0*/  MOV R0, UR7 ;  /* 0x0000000700007c02 */ /* 0x000fce0008000f00 */
.L_x_187:
[----:B-1----:R1:W2:Y:S02]  /*9cd0*/  SYNCS.PHASECHK.TRANS64.TRYWAIT P0, [R0+URZ], R3 ;  /* 0x00000003000075a7 */ /* 0x0022a400080011ff */
[----:B--2---:R-:W-:Y:S05]  /*9ce0*/  @!P0 NANOSLEEP.SYNCS 0x989680 ;  /* 0x009896800000895d */ /* 0x004fea0003900000 */
[----:B------:R-:W2:Y:S02]  /*9cf0*/  @!P0 SYNCS.PHASECHK.TRANS64 P0, [R0+URZ], R3 ;  /* 0x00000003000085a7 */ /* 0x000ea400080010ff */
[----:B--2---:R-:W-:Y:S05]  /*9d00*/  @!P0 BRA `(.L_x_187) ;  /* 0xfffffffc00f08947 */ /* 0x004fea000383ffff */
[----:B------:R-:W-:Y:S05]  /*9d10*/  BRA `(.L_x_188) ;  /* 0xffffffa400d47947 */ /* 0x000fea000383ffff */
.L_x_94:
[----:B------:R-:W-:-:S07]  /*9d20*/  MOV R0, UR8 ;  /* 0x0000000800007c02 */ /* 0x000fce0008000f00 */
.L_x_189:
[----:B-1----:R1:W2:Y:S02]  /*9d30*/  SYNCS.PHASECHK.TRANS64.TRYWAIT P1, [R0+URZ+0x1b0], R3 ;  /* 0x0001b003000075a7 */ /* 0x0022a400080211ff */
[----:B--2---:R-:W-:Y:S05]  /*9d40*/  @!P1 NANOSLEEP.SYNCS 0x989680 ;  /* 0x009896800000995d */ /* 0x004fea0003900000 */
[----:B------:R-:W2:Y:S02]  /*9d50*/  @!P1 SYNCS.PHASECHK.TRANS64 P1, [R0+URZ+0x1b0], R3 ;  /* 0x0001b003000095a7 */ /* 0x000ea400080210ff */
[----:B--2---:R-:W-:Y:S05]  /*9d60*/  @!P1 BRA `(.L_x_189) ;  /* 0xfffffffc00f09947 */ /* 0x004fea000383ffff */
[----:B------:R-:W-:Y:S05]  /*9d70*/  BRA `(.L_x_190) ;  /* 0xffffffa800207947 */ /* 0x000fea000383ffff */
.L_x_99:
[----:B--2---:R2:W4:Y:S02]  /*9d80*/  SYNCS.PHASECHK.TRANS64.TRYWAIT P0, [R0+URZ+0x130], R3 ;  /* 0x00013003000075a7 */ /* 0x00452400080011ff */
[----:B----4-:R-:W-:Y:S05]  /*9d90*/  @!P0 NANOSLEEP.SYNCS 0x989680 ;  /* 0x009896800000895d */ /* 0x010fea0003900000 */
[----:B------:R-:W4:Y:S02]  /*9da0*/  @!P0 SYNCS.PHASECHK.TRANS64 P0, [R0+URZ+0x130], R3 ;  /* 0x00013003000085a7 */ /* 0x000f2400080010ff */
[----:B----4-:R-:W-:Y:S05]  /*9db0*/  @!P0 BRA `(.L_x_99) ;  /* 0xfffffffc00f08947 */ /* 0x010fea000383ffff */
[----:B------:R-:W-:Y:S05]  /*9dc0*/  BRA `(.L_x_191) ;  /* 0xffffffac002c7947 */ /* 0x000fea000383ffff */
.L_x_102:
[----:B------:R-:W-:Y:S07]  /*9dd0*/  MOV R0, UR6 ;  /* 0x0000000600007c02 */ /* 0x000fee0008000f00 */
.L_x_192:
[----:B--2---:R2:W4:Y:S02]  /*9de0*/  SYNCS.PHASECHK.TRANS64.TRYWAIT P0, [R0+URZ+0x128], R3 ;  /* 0x00012803000075a7 */ /* 0x00452400080011ff */
[----:B----4-:R-:W-:Y:S05]  /*9df0*/  @!P0 NANOSLEEP.SYNCS 0x989680 ;  /* 0x009896800000895d */ /* 0x010fea0003900000 */
[----:B------:R-:W4:Y:S02]  /*9e00*/  @!P0 SYNCS.PHASECHK.TRANS64 P0, [R0+URZ+0x128], R3 ;  /* 0x00012803000085a7 */ /* 0x000f2400080010ff */
[----:B----4-:R-:W-:Y:S05]  /*9e10*/  @!P0 BRA `(.L_x_192) ;  /* 0xfffffffc00f08947 */ /* 0x010fea000383ffff */
[----:B------:R-:W-:Y:S05]  /*9e20*/  BRA `(.L_x_101) ;  /* 0xffffffb0000c7947 */ /* 0x000fea000383ffff */
.L_x_105:
[----:B--2---:R-:W-:Y:S07]  /*9e30*/  MOV R3, UR6 ;  /* 0x0000000600037c02 */ /* 0x004fee0008000f00 */
.L_x_193:
[----:B-1----:R1:W2:Y:S02]  /*9e40*/  SYNCS.PHASECHK.TRANS64.TRYWAIT P0, [R3+URZ+0x110], R12 ;  /* 0x0001100c030075a7 */ /* 0x0022a400080011ff */
[----:B--2---:R-:W-:Y:S05]  /*9e50*/  @!P0 NANOSLEEP.SYNCS 0x989680 ;  /* 0x009896800000895d */ /* 0x004fea0003900000 */
[----:B------:R-:W2:Y:S02]  /*9e60*/  @!P0 SYNCS.PHASECHK.TRANS64 P0, [R3+URZ+0x110], R12 ;  /* 0x0001100c030085a7 */ /* 0x000ea400080010ff */
[----:B--2---:R-:W-:Y:S05]  /*9e70*/  @!P0 BRA `(.L_x_193) ;  /* 0xfffffffc00f08947 */ /* 0x004fea000383ffff */
[----:B------:R-:W-:Y:S05]  /*9e80*/  BRA `(.L_x_194) ;  /* 0xffffffb000847947 */ /* 0x000fea000383ffff */
.L_x_106:
[----:B------:R-:W-:Y:S07]  /*9e90*/  MOV R3, UR6 ;  /* 0x0000000600037c02 */ /* 0x000fee0008000f00 */
.L_x_195:
[----:B-1----:R1:W2:Y:S02]  /*9ea0*/  SYNCS.PHASECHK.TRANS64.TRYWAIT P0, [R3+URZ+0x118], R12 ;  /* 0x0001180c030075a7 */ /* 0x0022a400080011ff */
[----:B--2---:R-:W-:Y:S05]  /*9eb0*/  @!P0 NANOSLEEP.SYNCS 0x989680 ;  /* 0x009896800000895d */ /* 0x004fea0003900000 */
[----:B------:R-:W2:Y:S02]  /*9ec0*/  @!P0 SYNCS.PHASECHK.TRANS64 P0, [R3+URZ+0x118], R12 ;  /* 0x0001180c030085a7 */ /* 0x000ea400080010ff */
[----:B--2---:R-:W-:Y:S05]  /*9ed0*/  @!P0 BRA `(.L_x_195) ;  /* 0xfffffffc00f08947 */ /* 0x004fea000383ffff */
[----:B------:R-:W-:Y:S05]  /*9ee0*/  BRA `(.L_x_196) ;  /* 0xffffffb400047947 */ /* 0x000fea000383ffff */
.L_x_108:
[----:B------:R-:W-:-:S07]  /*9ef0*/  MOV R0, UR6 ;  /* 0x0000000600007c02 */ /* 0x000fce0008000f00 */
.L_x_197:
[----:B-1----:R1:W4:Y:S02]  /*9f00*/  SYNCS.PHASECHK.TRANS64.TRYWAIT P0, [R0+URZ+0x110], R3 ;  /* 0x00011003000075a7 */ /* 0x00232400080011ff */
[----:B----4-:R-:W-:Y:S05]  /*9f10*/  @!P0 NANOSLEEP.SYNCS 0x989680 ;  /* 0x009896800000895d */ /* 0x010fea0003900000 */
[----:B------:R-:W4:Y:S02]  /*9f20*/  @!P0 SYNCS.PHASECHK.TRANS64 P0, [R0+URZ+0x110], R3 ;  /* 0x00011003000085a7 */ /* 0x000f2400080010ff */
[----:B----4-:R-:W-:Y:S05]  /*9f30*/  @!P0 BRA `(.L_x_197) ;  /* 0xfffffffc00f08947 */ /* 0x010fea000383ffff */
[----:B------:R-:W-:Y:S05]  /*9f40*/  BRA `(.L_x_198) ;  /* 0xffffffb400747947 */ /* 0x000fea000383ffff */
.L_x_110:
[----:B--2---:R2:W3:Y:S02]  /*9f50*/  SYNCS.PHASECHK.TRANS64.TRYWAIT P0, [R0+URZ+0x130], R3 ;  /* 0x00013003000075a7 */ /* 0x0044e400080011ff */
[----:B---3--:R-:W-:Y:S05]  /*9f60*/  @!P0 NANOSLEEP.SYNCS 0x989680 ;  /* 0x009896800000895d */ /* 0x008fea0003900000 */
[----:B------:R-:W3:Y:S02]  /*9f70*/  @!P0 SYNCS.PHASECHK.TRANS64 P0, [R0+URZ+0x130], R3 ;  /* 0x00013003000085a7 */ /* 0x000ee400080010ff */
[----:B---3--:R-:W-:Y:S05]  /*9f80*/  @!P0 BRA `(.L_x_110) ;  /* 0xfffffffc00f08947 */ /* 0x008fea000383ffff */
[----:B------:R-:W-:Y:S05]  /*9f90*/  BRA `(.L_x_199) ;  /* 0xffffffb8003c7947 */ /* 0x000fea000383ffff */
.L_x_121:
[----:B-1----:R1:W3:Y:S02]  /*9fa0*/  SYNCS.PHASECHK.TRANS64.TRYWAIT P1, [R3+URZ+0x100], R0 ;  /* 0x00010000030075a7 */ /* 0x0022e400080211ff */
[----:B---3--:R-:W-:Y:S05]  /*9fb0*/  @!P1 NANOSLEEP.SYNCS 0x989680 ;  /* 0x009896800000995d */ /* 0x008fea0003900000 */
[----:B------:R-:W3:Y:S02]  /*9fc0*/  @!P1 SYNCS.PHASECHK.TRANS64 P1, [R3+URZ+0x100], R0 ;  /* 0x00010000030095a7 */ /* 0x000ee400080210ff */
[----:B---3--:R-:W-:Y:S05]  /*9fd0*/  @!P1 BRA `(.L_x_121) ;  /* 0xfffffffc00f09947 */ /* 0x008fea000383ffff */
[----:B------:R-:W-:Y:S05]  /*9fe0*/  BRA `(.L_x_120) ;  /* 0xffffffc400607947 */ /* 0x000fea000383ffff */
.L_x_123:
[----:B-1----:R1:W4:Y:S02]  /*9ff0*/  SYNCS.PHASECHK.TRANS64.TRYWAIT P0, [R195+URZ+0x150], R2 ;  /* 0x00015002c30075a7 */ /* 0x00232400080011ff */
[----:B----4-:R-:W-:Y:S05]  /*a000*/  @!P0 NANOSLEEP.SYNCS 0x989680 ;  /* 0x009896800000895d */ /* 0x010fea0003900000 */
[----:B------:R-:W4:Y:S02]  /*a010*/  @!P0 SYNCS.PHASECHK.TRANS64 P0, [R195+URZ+0x150], R2 ;  /* 0x00015002c30085a7 */ /* 0x000f2400080010ff */
[----:B----4-:R-:W-:Y:S05]  /*a020*/  @!P0 BRA `(.L_x_123) ;  /* 0xfffffffc00f08947 */ /* 0x010fea000383ffff */
[----:B------:R-:W-:Y:S05]  /*a030*/  BRA `(.L_x_122) ;  /* 0xffffffc400bc7947 */ /* 0x000fea000383ffff */
.L_x_132:
[----:B--2---:R2:W3:Y:S02]  /*a040*/  SYNCS.PHASECHK.TRANS64.TRYWAIT P0, [R216+URZ+0x100], R3 ;  /* 0x00010003d80075a7 */ /* 0x0044e400080011ff */
[----:B---3--:R-:W-:Y:S05]  /*a050*/  @!P0 NANOSLEEP.SYNCS 0x989680 ;  /* 0x009896800000895d */ /* 0x008fea0003900000 */
[----:B------:R-:W3:Y:S02]  /*a060*/  @!P0 SYNCS.PHASECHK.TRANS64 P0, [R216+URZ+0x100], R3 ;  /* 0x00010003d80085a7 */ /* 0x000ee400080010ff */
[----:B---3--:R-:W-:Y:S05]  /*a070*/  @!P0 BRA `(.L_x_132) ;  /* 0xfffffffc00f08947 */ /* 0x008fea000383ffff */
[----:B------:R-:W-:Y:S05]  /*a080*/  BRA `(.L_x_131) ;  /* 0xffffffd800c87947 */ /* 0x000fea000383ffff */
        .weak           $__internal_0_$__cuda_sm10x_tcgen05_guardrail_trap_col_being_dealloced_not_returned_by_alloc
        .type           $__internal_0_$__cuda_sm10x_tcgen05_guardrail_trap_col_being_dealloced_not_returned_by_alloc,@function
        .size           $__internal_0_$__cuda_sm10x_tcgen05_guardrail_trap_col_being_dealloced_not_returned_by_alloc,($__internal_1_$__cuda_sm10x_tcgen05_guardrail_trap_phase_invalid_during_alloc - $__internal_0_$__cuda_sm10x_tcgen05_guardrail_trap_col_being_dealloced_not_returned_by_alloc)
$__internal_0_$__cuda_sm10x_tcgen05_guardrail_trap_col_being_dealloced_not_returned_by_alloc:
[----:B------:R-:W-:Y:S05]  /*a090*/  BPT.TRAP 0x1 ;  /* 0x000000040000795c */ /* 0x000fea0000300000 */
[----:B------:R-:W-:-:S04]  /*a0a0*/  HFMA2 R3, -RZ, RZ, 0, 0 ;  /* 0x00000000ff037431 */ /* 0x000fc800000001ff */
[----:B------:R-:W-:Y:S05]  /*a0b0*/  RET.REL.NODEC R2 `(_ZN7cutlass13device_kernelINS_4gemm6kernel13GemmUniversalIN4cute5tupleIJiiiiEEENS1_10collective13CollectiveMmaINS1_35MainloopSm100TmaUmmaWarpSpecializedILi16ELi2ELi4ENS5_IJNS4_1CILi2EEENSA_ILi1EEESC_EEEEENS5_IJNSA_ILi256EEENSA_ILi128EEENSA_ILi64EEEEEENS_12float_e4m3_tENS5_IJlSC_lEEESJ_SK_NS4_8TiledMMAINS4_8MMA_AtomIJNS4_10MMA_TraitsINS4_25SM100_MMA_F8F6F4_2x1SM_SSEJSJ_SJ_fSF_SG_NS4_17integral_constantINS4_4UMMA5MajorELSR_0EEESS_NSP_INSQ_7ScaleInELST_0EEESU_EEEEEENS4_6LayoutINS5_IJSC_SC_SC_EEENS5_IJNSA_ILi0EEESZ_SZ_EEEEENS5_IJNS4_10UnderscoreES12_S12_EEEEENS4_18SM100_TMA_2SM_LOADENS4_14ComposedLayoutINS4_7SwizzleILi2ELi4ELi3EEENS4_18smem_ptr_flag_bitsILi8EEENSX_INS5_IJNSA_ILi8EEESH_EEENS5_IJSH_SC_EEEEEEEvNS4_8identityES15_S1F_vS1G_EENS_8epilogue10collective18CollectiveEpilogueINS1I_23Sm100TmaWarpSpecializedILi2ELi2ELi64ELb0ELb0EEEJNS5_IJSG_SG_SH_EEENS5_IJNSX_ISG_SC_EENSX_ISH_SC_EEEEESJ_SK_SJ_SK_NS1I_6fusion15FusionCallbacksIS1M_NS1R_17LinearCombinationISJ_fSJ_fLNS_15FloatRoundStyleE2EEES1N_S1Q_JEEENS4_5SM1004TMEM4LOAD26SM100_TMEM_LOAD_32dp32b64xENS4_13SM90_TMA_LOADES1F_NS4_39AutoVectorizingCopyWithAssumedAlignmentILi128EEENS4_14SM90_TMA_STOREES1F_S23_S23_EEEvvEEEEvNT_6ParamsE) ;  /* 0xffffff5c02d07950 */ /* 0x000fea0003c3ffff */
        .weak           $__internal_1_$__cuda_sm10x_tcgen05_guardrail_trap_phase_invalid_during_alloc
        .type           $__internal_1_$__cuda_sm10x_tcgen05_guardrail_trap_phase_invalid_during_alloc,@function
        .size           $__internal_1_$__cuda_sm10x_tcgen05_guardrail_trap_phase_invalid_during_alloc,($__internal_2_$__cuda_sm10x_tcgen05_guardrail_trap_unallocated_columns_being_dealloced - $__internal_1_$__cuda_sm10x_tcgen05_guardrail_trap_phase_invalid_during_alloc)
$__internal_1_$__cuda_sm10x_tcgen05_guardrail_trap_phase_invalid_during_alloc:
[----:B------:R-:W-:Y:S05]  /*a0c0*/  BPT.TRAP 0x1 ;  /* 0x000000040000795c */ /* 0x000fea0000300000 */
[----:B------:R-:W-:-:S04]  /*a0d0*/  MOV R3, 0x0 ;  /* 0x0000000000037802 */ /* 0x000fc80000000f00 */
[----:B------:R-:W-:Y:S05]  /*a0e0*/  RET.REL.NODEC R2 `(_ZN7cutlass13device_kernelINS_4gemm6kernel13GemmUniversalIN4cute5tupleIJiiiiEEENS1_10collective13CollectiveMmaINS1_35MainloopSm100TmaUmmaWarpSpecializedILi16ELi2ELi4ENS5_IJNS4_1CILi2EEENSA_ILi1EEESC_EEEEENS5_IJNSA_ILi256EEENSA_ILi128EEENSA_ILi64EEEEEENS_12float_e4m3_tENS5_IJlSC_lEEESJ_SK_NS4_8TiledMMAINS4_8MMA_AtomIJNS4_10MMA_TraitsINS4_25SM100_MMA_F8F6F4_2x1SM_SSEJSJ_SJ_fSF_SG_NS4_17integral_constantINS4_4UMMA5MajorELSR_0EEESS_NSP_INSQ_7ScaleInELST_0EEESU_EEEEEENS4_6LayoutINS5_IJSC_SC_SC_EEENS5_IJNSA_ILi0EEESZ_SZ_EEEEENS5_IJNS4_10UnderscoreES12_S12_EEEEENS4_18SM100_TMA_2SM_LOADENS4_14ComposedLayoutINS4_7SwizzleILi2ELi4ELi3EEENS4_18smem_ptr_flag_bitsILi8EEENSX_INS5_IJNSA_ILi8EEESH_EEENS5_IJSH_SC_EEEEEEEvNS4_8identityES15_S1F_vS1G_EENS_8epilogue10collective18CollectiveEpilogueINS1I_23Sm100TmaWarpSpecializedILi2ELi2ELi64ELb0ELb0EEEJNS5_IJSG_SG_SH_EEENS5_IJNSX_ISG_SC_EENSX_ISH_SC_EEEEESJ_SK_SJ_SK_NS1I_6fusion15FusionCallbacksIS1M_NS1R_17LinearCombinationISJ_fSJ_fLNS_15FloatRoundStyleE2EEES1N_S1Q_JEEENS4_5SM1004TMEM4LOAD26SM100_TMEM_LOAD_32dp32b64xENS4_13SM90_TMA_LOADES1F_NS4_39AutoVectorizingCopyWithAssumedAlignmentILi128EEENS4_14SM90_TMA_STOREES1F_S23_S23_EEEvvEEEEvNT_6ParamsE) ;  /* 0xffffff5c02c47950 */ /* 0x000fea0003c3ffff */
        .weak           $__internal_2_$__cuda_sm10x_tcgen05_guardrail_trap_unallocated_columns_being_dealloced
        .type           $__internal_2_$__cuda_sm10x_tcgen05_guardrail_trap_unallocated_columns_being_dealloced,@function
        .size           $__internal_2_$__cuda_sm10x_tcgen05_guardrail_trap_unallocated_columns_being_dealloced,(.L_x_201 - $__internal_2_$__cuda_sm10x_tcgen05_guardrail_trap_unallocated_columns_being_dealloced)
$__internal_2_$__cuda_sm10x_tcgen05_guardrail_trap_unallocated_columns_being_dealloced:
[----:B------:R-:W-:Y:S05]  /*a0f0*/  BPT.TRAP 0x1 ;  /* 0x000000040000795c */ /* 0x000fea0000300000 */
[----:B------:R-:W-:-:S04]  /*a100*/  HFMA2 R3, -RZ, RZ, 0, 0 ;  /* 0x00000000ff037431 */ /* 0x000fc800000001ff */
[----:B------:R-:W-:Y:S05]  /*a110*/  RET.REL.NODEC R2 `(_ZN7cutlass13device_kernelINS_4gemm6kernel13GemmUniversalIN4cute5tupleIJiiiiEEENS1_10collective13CollectiveMmaINS1_35MainloopSm100TmaUmmaWarpSpecializedILi16ELi2ELi4ENS5_IJNS4_1CILi2EEENSA_ILi1EEESC_EEEEENS5_IJNSA_ILi256EEENSA_ILi128EEENSA_ILi64EEEEEENS_12float_e4m3_tENS5_IJlSC_lEEESJ_SK_NS4_8TiledMMAINS4_8MMA_AtomIJNS4_10MMA_TraitsINS4_25SM100_MMA_F8F6F4_2x1SM_SSEJSJ_SJ_fSF_SG_NS4_17integral_constantINS4_4UMMA5MajorELSR_0EEESS_NSP_INSQ_7ScaleInELST_0EEESU_EEEEEENS4_6LayoutINS5_IJSC_SC_SC_EEENS5_IJNSA_ILi0EEESZ_SZ_EEEEENS5_IJNS4_10UnderscoreES12_S12_EEEEENS4_18SM100_TMA_2SM_LOADENS4_14ComposedLayoutINS4_7SwizzleILi2ELi4ELi3EEENS4_18smem_ptr_flag_bitsILi8EEENSX_INS5_IJNSA_ILi8EEESH_EEENS5_IJSH_SC_EEEEEEEvNS4_8identityES15_S1F_vS1G_EENS_8epilogue10collective18CollectiveEpilogueINS1I_23Sm100TmaWarpSpecializedILi2ELi2ELi64ELb0ELb0EEEJNS5_IJSG_SG_SH_EEENS5_IJNSX_ISG_SC_EENSX_ISH_SC_EEEEESJ_SK_SJ_SK_NS1I_6fusion15FusionCallbacksIS1M_NS1R_17LinearCombinationISJ_fSJ_fLNS_15FloatRoundStyleE2EEES1N_S1Q_JEEENS4_5SM1004TMEM4LOAD26SM100_TMEM_LOAD_32dp32b64xENS4_13SM90_TMA_LOADES1F_NS4_39AutoVectorizingCopyWithAssumedAlignmentILi128EEENS4_14SM90_TMA_STOREES1F_S23_S23_EEEvvEEEEvNT_6ParamsE) ;  /* 0xffffff5c02b87950 */ /* 0x000fea0003c3ffff */
.L_x_200:
[----:B------:R-:W-:-:S00]  /*a120*/  BRA `(.L_x_200) ;  /* 0xfffffffc00fc7947 */ /* 0x000fc0000383ffff */
[----:B------:R-:W-:-:S00]  /*a130*/  NOP ;  /* 0x0000000000007918 */ /* 0x000fc00000000000 */
        /* <DEDUP_REMOVED lines=12> */
.L_x_201:


//--------------------- .nv.global.init           --------------------------
	.section	.nv.global.init,"aw",@progbits
.nv.global.init:
	.type		$str$27,@object
	.size		$str$27,($str$28 - $str$27)
$str$27:
        /*0000*/ 	.byte	0x28, 0x61, 0x64, 0x64, 0x72, 0x65, 0x73, 0x73, 0x20, 0x26, 0x20, 0x6d, 0x61, 0x73, 0x6b, 0x29
        /*0010*/ 	.byte	0x20, 0x3d, 0x3d, 0x20, 0x30, 0x00
	.type		$str$28,@object
	.size		$str$28,($str$26 - $str$28)
$str$28:
        /*0016*/ 	.byte	0x2f, 0x74, 0x6d, 0x70, 0x2f, 0x63, 0x75, 0x74, 0x6c, 0x61, 0x73, 0x73, 0x5f, 0x73, 0x77, 0x65
        /*0026*/ 	.byte	0x65, 0x70, 0x5f, 0x73, 0x72, 0x63, 0x2f, 0x69, 0x6e, 0x63, 0x6c, 0x75, 0x64, 0x65, 0x2f, 0x63
        /*0036*/ 	.byte	0x75, 0x74, 0x65, 0x2f, 0x70, 0x6f, 0x69, 0x6e, 0x74, 0x65, 0x72, 0x5f, 0x66, 0x6c, 0x61, 0x67
        /*0046*/ 	.byte	0x67, 0x65, 0x64, 0x2e, 0x68, 0x70, 0x70, 0x00
	.type		$str$26,@object
	.size		$str$26,($str$25 - $str$26)
$str$26:
        /*004e*/ 	.byte	0x2f, 0x74, 0x6d, 0x70, 0x2f, 0x63, 0x75, 0x74, 0x6c, 0x61, 0x73, 0x73, 0x5f, 0x73, 0x77, 0x65
        /*005e*/ 	.byte	0x65, 0x70, 0x5f, 0x73, 0x72, 0x63, 0x2f, 0x69, 0x6e, 0x63, 0x6c, 0x75, 0x64, 0x65, 0x2f, 0x63
        /*006e*/ 	.byte	0x75, 0x74, 0x65, 0x2f, 0x61, 0x74, 0x6f, 0x6d, 0x2f, 0x63, 0x6f, 0x70, 0x79, 0x5f, 0x74, 0x72
        /*007e*/ 	.byte	0x61, 0x69, 0x74, 0x73, 0x5f, 0x73, 0x6d, 0x31, 0x30, 0x30, 0x2e, 0x68, 0x70, 0x70, 0x00
	.type		$str$25,@object
	.size		$str$25,(__unnamed_1 - $str$25)
$str$25:
        /*008d*/ 	.byte	0x28, 0x28, 0x75, 0x69, 0x6e, 0x74, 0x33, 0x32, 0x5f, 0x74, 0x28, 0x74, 0x68, 0x72, 0x65, 0x61
        /*009d*/ 	.byte	0x64, 0x49, 0x64, 0x78, 0x2e, 0x78, 0x29, 0x20, 0x2f, 0x20, 0x33, 0x32, 0x29, 0x20, 0x25, 0x20
        /*00ad*/ 	.byte	0x34, 0x29, 0x20, 0x3d, 0x3d, 0x20, 0x28, 0x28, 0x28, 0x74, 0x6d, 0x65, 0x6d, 0x5f, 0x61, 0x64
        /*00bd*/ 	.byte	0x64, 0x72, 0x20, 0x3e, 0x3e, 0x20, 0x31, 0x36, 0x29, 0x20, 0x2f, 0x20, 0x33, 0x32, 0x29, 0x20
        /*00cd*/ 	.byte	0x25, 0x20, 0x34, 0x29, 0x00
	.type		__unnamed_1,@object
	.size		__unnamed_1,(__unnamed_2 - __unnamed_1)
__unnamed_1:
        /*00d2*/ 	.byte	0x61, 0x75, 0x74, 0x6f, 0x20, 0x63, 0x75, 0x74, 0x65, 0x3a, 0x3a, 0x61, 0x73, 0x5f, 0x70, 0x6f
        /* <DEDUP_REMOVED lines=24> */
        /*0262*/ 	.byte	0x43, 0x3c, 0x38, 0x31, 0x39, 0x32, 0x3e, 0x3e, 0x3e, 0x3e, 0x5d, 0x00
	.type		__unnamed_2,@object
	.size		__unnamed_2,(.L_2 - __unnamed_2)
__unnamed_2:
        /* <DEDUP_REMOVED lines=42> */
        /*050e*/ 	.byte	0x3e, 0x3e, 0x3e, 0x3e, 0x5d, 0x00
.L_2:


//--------------------- .nv.shared._ZN7cutlass13device_kernelINS_4gemm6kernel13GemmUniversalIN4cute5tupleIJiiiiEEENS1_10collective13CollectiveMmaINS1_35MainloopSm100TmaUmmaWarpSpecializedILi16ELi2ELi4ENS5_IJNS4_1CILi2EEENSA_ILi1EEESC_EEEEENS5_IJNSA_ILi256EEENSA_ILi128EEENSA_ILi64EEEEEENS_12float_e4m3_tENS5_IJlSC_lEEESJ_SK_NS4_8TiledMMAINS4_8MMA_AtomIJNS4_10MMA_TraitsINS4_25SM100_MMA_F8F6F4_2x1SM_SSEJSJ_SJ_fSF_SG_NS4_17integral_constantINS4_4UMMA5MajorELSR_0EEESS_NSP_INSQ_7ScaleInELST_0EEESU_EEEEEENS4_6LayoutINS5_IJSC_SC_SC_EEENS5_IJNSA_ILi0EEESZ_SZ_EEEEENS5_IJNS4_10UnderscoreES12_S12_EEEEENS4_18SM100_TMA_2SM_LOADENS4_14ComposedLayoutINS4_7SwizzleILi2ELi4ELi3EEENS4_18smem_ptr_flag_bitsILi8EEENSX_INS5_IJNSA_ILi8EEESH_EEENS5_IJSH_SC_EEEEEEEvNS4_8identityES15_S1F_vS1G_EENS_8epilogue10collective18CollectiveEpilogueINS1I_23Sm100TmaWarpSpecializedILi2ELi2ELi64ELb0ELb0EEEJNS5_IJSG_SG_SH_EEENS5_IJNSX_ISG_SC_EENSX_ISH_SC_EEEEESJ_SK_SJ_SK_NS1I_6fusion15FusionCallbacksIS1M_NS1R_17LinearCombinationISJ_fSJ_fLNS_15FloatRoundStyleE2EEES1N_S1Q_JEEENS4_5SM1004TMEM4LOAD26SM100_TMEM_LOAD_32dp32b64xENS4_13SM90_TMA_LOADES1F_NS4_39AutoVectorizingCopyWithAssumedAlignmentILi128EEENS4_14SM90_TMA_STOREES1F_S23_S23_EEEvvEEEEvNT_6ParamsE --------------------------
	.section	.nv.shared._ZN7cutlass13device_kernelINS_4gemm6kernel13GemmUniversalIN4cute5tupleIJiiiiEEENS1_10collective13CollectiveMmaINS1_35MainloopSm100TmaUmmaWarpSpecializedILi16ELi2ELi4ENS5_IJNS4_1CILi2EEENSA_ILi1EEESC_EEEEENS5_IJNSA_ILi256EEENSA_ILi128EEENSA_ILi64EEEEEENS_12float_e4m3_tENS5_IJlSC_lEEESJ_SK_NS4_8TiledMMAINS4_8MMA_AtomIJNS4_10MMA_TraitsINS4_25SM100_MMA_F8F6F4_2x1SM_SSEJSJ_SJ_fSF_SG_NS4_17integral_constantINS4_4UMMA5MajorELSR_0EEESS_NSP_INSQ_7ScaleInELST_0EEESU_EEEEEENS4_6LayoutINS5_IJSC_SC_SC_EEENS5_IJNSA_ILi0EEESZ_SZ_EEEEENS5_IJNS4_10UnderscoreES12_S12_EEEEENS4_18SM100_TMA_2SM_LOADENS4_14ComposedLayoutINS4_7SwizzleILi2ELi4ELi3EEENS4_18smem_ptr_flag_bitsILi8EEENSX_INS5_IJNSA_ILi8EEESH_EEENS5_IJSH_SC_EEEEEEEvNS4_8identityES15_S1F_vS1G_EENS_8epilogue10collective18CollectiveEpilogueINS1I_23Sm100TmaWarpSpecializedILi2ELi2ELi64ELb0ELb0EEEJNS5_IJSG_SG_SH_EEENS5_IJNSX_ISG_SC_EENSX_ISH_SC_EEEEESJ_SK_SJ_SK_NS1I_6fusion15FusionCallbacksIS1M_NS1R_17LinearCombinationISJ_fSJ_fLNS_15FloatRoundStyleE2EEES1N_S1Q_JEEENS4_5SM1004TMEM4LOAD26SM100_TMEM_LOAD_32dp32b64xENS4_13SM90_TMA_LOADES1F_NS4_39AutoVectorizingCopyWithAssumedAlignmentILi128EEENS4_14SM90_TMA_STOREES1F_S23_S23_EEEvvEEEEvNT_6ParamsE,"aw",@nobits
	.sectionflags	@""
	.align	16
	.zero		1024


//--------------------- .nv.shared.reserved.0     --------------------------
	.section	.nv.shared.reserved.0,"aw",@nobits
	.weak		__nv_reservedSMEM_offset_0_alias
	.size		__nv_reservedSMEM_offset_0_alias, 0, 64
	.other		__nv_reservedSMEM_offset_0_alias,@"STO_CUDA_RESERVED_SHARED STV_DEFAULT"
__nv_reservedSMEM_offset_0_alias:
	.zero		0
.nv.shared.reserved.0:
	.zero		64
	.weak		__nv_reservedSMEM_tcgen05_partition
	.type		__nv_reservedSMEM_tcgen05_partition,@object
	.size		__nv_reservedSMEM_tcgen05_partition,(.L_0 - __nv_reservedSMEM_tcgen05_partition)
__nv_reservedSMEM_tcgen05_partition:
	.zero		32
.L_0:


//--------------------- .nv.global                --------------------------
	.section	.nv.global,"aw",@nobits
.nv.global:
	.type		_ZN39_INTERNAL_41a17c0a_4_k_cu_d591555a_28314cute1_E,@object
	.size		_ZN39_INTERNAL_41a17c0a_4_k_cu_d591555a_28314cute1_E,(_ZN39_INTERNAL_41a17c0a_4_k_cu_d591555a_28314cuda3std3__45__cpo6cbeginE - _ZN39_INTERNAL_41a17c0a_4_k_cu_d591555a_28314cute1_E)
_ZN39_INTERNAL_41a17c0a_4_k_cu_d591555a_28314cute1_E:
	.zero		1
	.type		_ZN39_INTERNAL_41a17c0a_4_k_cu_d591555a_28314cuda3std3__45__cpo6cbeginE,@object
	.size		_ZN39_INTERNAL_41a17c0a_4_k_cu_d591555a_28314cuda3std3__45__cpo6cbeginE,(_ZN39_INTERNAL_41a17c0a_4_k_cu_d591555a_28314cuda3std3__48in_placeE - _ZN39_INTERNAL_41a17c0a_4_k_cu_d591555a_28314cuda3std3__45__cpo6cbeginE)
_ZN39_INTERNAL_41a17c0a_4_k_cu_d591555a_28314cuda3std3__45__cpo6cbeginE:
	.zero		1
	.type		_ZN39_INTERNAL_41a17c0a_4_k_cu_d591555a_28314cuda3std3__48in_placeE,@object
	.size		_ZN39_INTERNAL_41a17c0a_4_k_cu_d591555a_28314cuda3std3__48in_placeE,(_ZN39_INTERNAL_41a17c0a_4_k_cu_d591555a_28314cuda3std6ranges3__45__cpo9iter_moveE - _ZN39_INTERNAL_41a17c0a_4_k_cu_d591555a_28314cuda3std3__48in_placeE)
_ZN39_INTERNAL_41a17c0a_4_k_cu_d591555a_28314cuda3std3__48in_placeE:
	.zero		1
	.type		_ZN39_INTERNAL_41a17c0a_4_k_cu_d591555a_28314cuda3std6ranges3__45__cpo9iter_moveE,@object
	.size		_ZN39_INTERNAL_41a17c0a_4_k_cu_d591555a_28314cuda3std6ranges3__45__cpo9iter_moveE,(_ZN39_INTERNAL_41a17c0a_4_k_cu_d591555a_28314cuda3std3__45__cpo5beginE - _ZN39_INTERNAL_41a17c0a_4_k_cu_d591555a_28314cuda3std6ranges3__45__cpo9iter_moveE)
_ZN39_INTERNAL_41a17c0a_4_k_cu_d591555a_28314cuda3std6ranges3__45__cpo9iter_moveE:
	.zero		1
	.type		_ZN39_INTERNAL_41a17c0a_4_k_cu_d591555a_28314cuda3std3__45__cpo5beginE,@object
	.size		_ZN39_INTERNAL_41a17c0a_4_k_cu_d591555a_28314cuda3std3__45__cpo5beginE,(_ZN39_INTERNAL_41a17c0a_4_k_cu_d591555a_28314cuda3std3__441_GLOBAL__N__41a17c0a_4_k_cu_d591555a_28316ignoreE - _ZN39_INTERNAL_41a17c0a_4_k_cu_d591555a_28314cuda3std3__45__cpo5beginE)
_ZN39_INTERNAL_41a17c0a_4_k_cu_d591555a_28314cuda3std3__45__cpo5beginE:
	.zero		1
	.type		_ZN39_INTERNAL_41a17c0a_4_k_cu_d591555a_28314cuda3std3__441_GLOBAL__N__41a17c0a_4_k_cu_d591555a_28316ignoreE,@object
	.size		_ZN39_INTERNAL_41a17c0a_4_k_cu_d591555a_28314cuda3std3__441_GLOBAL__N__41a17c0a_4_k_cu_d591555a_28316ignoreE,(_ZN39_INTERNAL_41a17c0a_4_k_cu_d591555a_28314cute7productE - _ZN39_INTERNAL_41a17c0a_4_k_cu_d591555a_28314cuda3std3__441_GLOBAL__N__41a17c0a_4_k_cu_d591555a_28316ignoreE)
_ZN39_INTERNAL_41a17c0a_4_k_cu_d591555a_28314cuda3std3__441_GLOBAL__N__41a17c0a_4_k_cu_d591555a_28316ignoreE:
	.zero		1
	.type		_ZN39_INTERNAL_41a17c0a_4_k_cu_d591555a_28314cute7productE,@object
	.size		_ZN39_INTERNAL_41a17c0a_4_k_cu_d591555a_28314cute7productE,(_ZN39_INTERNAL_41a17c0a_4_k_cu_d591555a_28314cuda3std3__45__cpo3endE - _ZN39_INTERNAL_41a17c0a_4_k_cu_d591555a_28314cute7productE)
_ZN39_INTERNAL_41a17c0a_4_k_cu_d591555a_28314cute7productE:
	.zero		1
	.type		_ZN39_INTERNAL_41a17c0a_4_k_cu_d591555a_28314cuda3std3__45__cpo3endE,@object
	.size		_ZN39_INTERNAL_41a17c0a_4_k_cu_d591555a_28314cuda3std3__45__cpo3endE,(_ZN39_INTERNAL_41a17c0a_4_k_cu_d591555a_28314cuda3std3__419piecewise_constructE - _ZN39_INTERNAL_41a17c0a_4_k_cu_d591555a_28314cuda3std3__45__cpo3endE)
_ZN39_INTERNAL_41a17c0a_4_k_cu_d591555a_28314cuda3std3__45__cpo3endE:
	.zero		1
	.type		_ZN39_INTERNAL_41a17c0a_4_k_cu_d591555a_28314cuda3std3__419piecewise_constructE,@object
	.size		_ZN39_INTERNAL_41a17c0a_4_k_cu_d591555a_28314cuda3std3__419piecewise_constructE,(_ZN39_INTERNAL_41a17c0a_4_k_cu_d591555a_28314cuda3std3__45__cpo4cendE - _ZN39_INTERNAL_41a17c0a_4_k_cu_d591555a_28314cuda3std3__419piecewise_constructE)
_ZN39_INTERNAL_41a17c0a_4_k_cu_d591555a_28314cuda3std3__419piecewise_constructE:
	.zero		1
	.type		_ZN39_INTERNAL_41a17c0a_4_k_cu_d591555a_28314cuda3std3__45__cpo4cendE,@object
	.size		_ZN39_INTERNAL_41a17c0a_4_k_cu_d591555a_28314cuda3std3__45__cpo4cendE,(_ZN39_INTERNAL_41a17c0a_4_k_cu_d591555a_28314cuda3std6ranges3__45__cpo4swapE - _ZN39_INTERNAL_41a17c0a_4_k_cu_d591555a_28314cuda3std3__45__cpo4cendE)
_ZN39_INTERNAL_41a17c0a_4_k_cu_d591555a_28314cuda3std3__45__cpo4cendE:
	.zero		1
	.type		_ZN39_INTERNAL_41a17c0a_4_k_cu_d591555a_28314cuda3std6ranges3__45__cpo4swapE,@object
	.size		_ZN39_INTERNAL_41a17c0a_4_k_cu_d591555a_28314cuda3std6ranges3__45__cpo4swapE,(.L_10 - _ZN39_INTERNAL_41a17c0a_4_k_cu_d591555a_28314cuda3std6ranges3__45__cpo4swapE)
_ZN39_INTERNAL_41a17c0a_4_k_cu_d591555a_28314cuda3std6ranges3__45__cpo4swapE:
	.zero		1
.L_10:


//--------------------- .nv.constant0._ZN7cutlass13device_kernelINS_4gemm6kernel13GemmUniversalIN4cute5tupleIJiiiiEEENS1_10collective13CollectiveMmaINS1_35MainloopSm100TmaUmmaWarpSpecializedILi16ELi2ELi4ENS5_IJNS4_1CILi2EEENSA_ILi1EEESC_EEEEENS5_IJNSA_ILi256EEENSA_ILi128EEENSA_ILi64EEEEEENS_12float_e4m3_tENS5_IJlSC_lEEESJ_SK_NS4_8TiledMMAINS4_8MMA_AtomIJNS4_10MMA_TraitsINS4_25SM100_MMA_F8F6F4_2x1SM_SSEJSJ_SJ_fSF_SG_NS4_17integral_constantINS4_4UMMA5MajorELSR_0EEESS_NSP_INSQ_7ScaleInELST_0EEESU_EEEEEENS4_6LayoutINS5_IJSC_SC_SC_EEENS5_IJNSA_ILi0EEESZ_SZ_EEEEENS5_IJNS4_10UnderscoreES12_S12_EEEEENS4_18SM100_TMA_2SM_LOADENS4_14ComposedLayoutINS4_7SwizzleILi2ELi4ELi3EEENS4_18smem_ptr_flag_bitsILi8EEENSX_INS5_IJNSA_ILi8EEESH_EEENS5_IJSH_SC_EEEEEEEvNS4_8identityES15_S1F_vS1G_EENS_8epilogue10collective18CollectiveEpilogueINS1I_23Sm100TmaWarpSpecializedILi2ELi2ELi64ELb0ELb0EEEJNS5_IJSG_SG_SH_EEENS5_IJNSX_ISG_SC_EENSX_ISH_SC_EEEEESJ_SK_SJ_SK_NS1I_6fusion15FusionCallbacksIS1M_NS1R_17LinearCombinationISJ_fSJ_fLNS_15FloatRoundStyleE2EEES1N_S1Q_JEEENS4_5SM1004TMEM4LOAD26SM100_TMEM_LOAD_32dp32b64xENS4_13SM90_TMA_LOADES1F_NS4_39AutoVectorizingCopyWithAssumedAlignmentILi128EEENS4_14SM90_TMA_STOREES1F_S23_S23_EEEvvEEEEvNT_6ParamsE --------------------------
	.section	.nv.constant0._ZN7cutlass13device_kernelINS_4gemm6kernel13GemmUniversalIN4cute5tupleIJiiiiEEENS1_10collective13CollectiveMmaINS1_35MainloopSm100TmaUmmaWarpSpecializedILi16ELi2ELi4ENS5_IJNS4_1CILi2EEENSA_ILi1EEESC_EEEEENS5_IJNSA_ILi256EEENSA_ILi128EEENSA_ILi64EEEEEENS_12float_e4m3_tENS5_IJlSC_lEEESJ_SK_NS4_8TiledMMAINS4_8MMA_AtomIJNS4_10MMA_TraitsINS4_25SM100_MMA_F8F6F4_2x1SM_SSEJSJ_SJ_fSF_SG_NS4_17integral_constantINS4_4UMMA5MajorELSR_0EEESS_NSP_INSQ_7ScaleInELST_0EEESU_EEEEEENS4_6LayoutINS5_IJSC_SC_SC_EEENS5_IJNSA_ILi0EEESZ_SZ_EEEEENS5_IJNS4_10UnderscoreES12_S12_EEEEENS4_18SM100_TMA_2SM_LOADENS4_14ComposedLayoutINS4_7SwizzleILi2ELi4ELi3EEENS4_18smem_ptr_flag_bitsILi8EEENSX_INS5_IJNSA_ILi8EEESH_EEENS5_IJSH_SC_EEEEEEEvNS4_8identityES15_S1F_vS1G_EENS_8epilogue10collective18CollectiveEpilogueINS1I_23Sm100TmaWarpSpecializedILi2ELi2ELi64ELb0ELb0EEEJNS5_IJSG_SG_SH_EEENS5_IJNSX_ISG_SC_EENSX_ISH_SC_EEEEESJ_SK_SJ_SK_NS1I_6fusion15FusionCallbacksIS1M_NS1R_17LinearCombinationISJ_fSJ_fLNS_15FloatRoundStyleE2EEES1N_S1Q_JEEENS4_5SM1004TMEM4LOAD26SM100_TMEM_LOAD_32dp32b64xENS4_13SM90_TMA_LOADES1F_NS4_39AutoVectorizingCopyWithAssumedAlignmentILi128EEENS4_14SM90_TMA_STOREES1F_S23_S23_EEEvvEEEEvNT_6ParamsE,"a",@progbits
	.sectionflags	@""
	.align	4
.nv.constant0._ZN7cutlass13device_kernelINS_4gemm6kernel13GemmUniversalIN4cute5tupleIJiiiiEEENS1_10collective13CollectiveMmaINS1_35MainloopSm100TmaUmmaWarpSpecializedILi16ELi2ELi4ENS5_IJNS4_1CILi2EEENSA_ILi1EEESC_EEEEENS5_IJNSA_ILi256EEENSA_ILi128EEENSA_ILi64EEEEEENS_12float_e4m3_tENS5_IJlSC_lEEESJ_SK_NS4_8TiledMMAINS4_8MMA_AtomIJNS4_10MMA_TraitsINS4_25SM100_MMA_F8F6F4_2x1SM_SSEJSJ_SJ_fSF_SG_NS4_17integral_constantINS4_4UMMA5MajorELSR_0EEESS_NSP_INSQ_7ScaleInELST_0EEESU_EEEEEENS4_6LayoutINS5_IJSC_SC_SC_EEENS5_IJNSA_ILi0EEESZ_SZ_EEEEENS5_IJNS4_10UnderscoreES12_S12_EEEEENS4_18SM100_TMA_2SM_LOADENS4_14ComposedLayoutINS4_7SwizzleILi2ELi4ELi3EEENS4_18smem_ptr_flag_bitsILi8EEENSX_INS5_IJNSA_ILi8EEESH_EEENS5_IJSH_SC_EEEEEEEvNS4_8identityES15_S1F_vS1G_EENS_8epilogue10collective18CollectiveEpilogueINS1I_23Sm100TmaWarpSpecializedILi2ELi2ELi64ELb0ELb0EEEJNS5_IJSG_SG_SH_EEENS5_IJNSX_ISG_SC_EENSX_ISH_SC_EEEEESJ_SK_SJ_SK_NS1I_6fusion15FusionCallbacksIS1M_NS1R_17LinearCombinationISJ_fSJ_fLNS_15FloatRoundStyleE2EEES1N_S1Q_JEEENS4_5SM1004TMEM4LOAD26SM100_TMEM_LOAD_32dp32b64xENS4_13SM90_TMA_LOADES1F_NS4_39AutoVectorizingCopyWithAssumedAlignmentILi128EEENS4_14SM90_TMA_STOREES1F_S23_S23_EEEvvEEEEvNT_6ParamsE:
	.zero		2944


//--------------------- SYMBOLS --------------------------

	.type		.nv.reservedSmem.offset0,@object
	.size		.nv.reservedSmem.offset0,0x4
	.type		.nv.reservedSmem.cap,@object
	.size		.nv.reservedSmem.cap,0x4
	.type		__assertfail,@function
